//
// Generated by NVIDIA NVVM Compiler
//
// Compiler Build ID: CL-36424714
// Cuda compilation tools, release 13.0, V13.0.88
// Based on NVVM 20.0.0
//

.version 9.0
.target sm_100
.address_size 64

	// .globl	Sum

.visible .entry Sum(
	.param .u32 Sum_param_0,
	.param .u64 .ptr .align 1 Sum_param_1,
	.param .u64 .ptr .align 1 Sum_param_2,
	.param .u64 .ptr .align 1 Sum_param_3
)
{
	.reg .pred 	%p<3>;
	.reg .b32 	%r<11>;
	.reg .b32 	%f<4>;
	.reg .b64 	%rd<11>;

	ld.param.u32 	%r6, [Sum_param_0];
	ld.param.u64 	%rd4, [Sum_param_1];
	ld.param.u64 	%rd5, [Sum_param_2];
	ld.param.u64 	%rd6, [Sum_param_3];
	mov.u32 	%r7, %ctaid.x;
	mov.u32 	%r1, %ntid.x;
	mov.u32 	%r8, %tid.x;
	mad.lo.s32 	%r10, %r7, %r1, %r8;
	setp.ge.s32 	%p1, %r10, %r6;
	@%p1 bra 	$L__BB0_3;
	mov.u32 	%r9, %nctaid.x;
	mul.lo.s32 	%r3, %r1, %r9;
	cvta.to.global.u64 	%rd1, %rd4;
	cvta.to.global.u64 	%rd2, %rd5;
	cvta.to.global.u64 	%rd3, %rd6;
$L__BB0_2:
	mul.wide.s32 	%rd7, %r10, 4;
	add.s64 	%rd8, %rd1, %rd7;
	ld.global.nc.f32 	%f1, [%rd8];
	add.s64 	%rd9, %rd2, %rd7;
	ld.global.nc.f32 	%f2, [%rd9];
	add.f32 	%f3, %f1, %f2;
	add.s64 	%rd10, %rd3, %rd7;
	st.global.f32 	[%rd10], %f3;
	add.s32 	%r10, %r10, %r3;
	setp.lt.s32 	%p2, %r10, %r6;
	@%p2 bra 	$L__BB0_2;
$L__BB0_3:
	ret;

}
	// .globl	UpdateAdamOptimizer
.visible .entry UpdateAdamOptimizer(
	.param .u32 UpdateAdamOptimizer_param_0,
	.param .f32 UpdateAdamOptimizer_param_1,
	.param .f32 UpdateAdamOptimizer_param_2,
	.param .f32 UpdateAdamOptimizer_param_3,
	.param .f32 UpdateAdamOptimizer_param_4,
	.param .u64 .ptr .align 1 UpdateAdamOptimizer_param_5,
	.param .u64 .ptr .align 1 UpdateAdamOptimizer_param_6,
	.param .u64 .ptr .align 1 UpdateAdamOptimizer_param_7,
	.param .u64 .ptr .align 1 UpdateAdamOptimizer_param_8
)
{
	.reg .pred 	%p<3>;
	.reg .b32 	%r<11>;
	.reg .b32 	%f<22>;
	.reg .b64 	%rd<14>;

	ld.param.u32 	%r6, [UpdateAdamOptimizer_param_0];
	ld.param.f32 	%f3, [UpdateAdamOptimizer_param_1];
	ld.param.f32 	%f4, [UpdateAdamOptimizer_param_2];
	ld.param.f32 	%f5, [UpdateAdamOptimizer_param_3];
	ld.param.f32 	%f6, [UpdateAdamOptimizer_param_4];
	ld.param.u64 	%rd5, [UpdateAdamOptimizer_param_5];
	ld.param.u64 	%rd6, [UpdateAdamOptimizer_param_6];
	ld.param.u64 	%rd7, [UpdateAdamOptimizer_param_7];
	ld.param.u64 	%rd8, [UpdateAdamOptimizer_param_8];
	mov.u32 	%r7, %ctaid.x;
	mov.u32 	%r1, %ntid.x;
	mov.u32 	%r8, %tid.x;
	mad.lo.s32 	%r10, %r7, %r1, %r8;
	setp.ge.s32 	%p1, %r10, %r6;
	@%p1 bra 	$L__BB1_3;
	mov.f32 	%f7, 0f3F800000;
	sub.f32 	%f1, %f7, %f3;
	sub.f32 	%f2, %f7, %f4;
	mov.u32 	%r9, %nctaid.x;
	mul.lo.s32 	%r3, %r1, %r9;
	cvta.to.global.u64 	%rd1, %rd5;
	cvta.to.global.u64 	%rd2, %rd7;
	cvta.to.global.u64 	%rd3, %rd8;
	cvta.to.global.u64 	%rd4, %rd6;
$L__BB1_2:
	mul.wide.s32 	%rd9, %r10, 4;
	add.s64 	%rd10, %rd1, %rd9;
	ld.global.nc.f32 	%f8, [%rd10];
	add.s64 	%rd11, %rd2, %rd9;
	ld.global.f32 	%f9, [%rd11];
	mul.f32 	%f10, %f3, %f9;
	fma.rn.f32 	%f11, %f1, %f8, %f10;
	st.global.f32 	[%rd11], %f11;
	add.s64 	%rd12, %rd3, %rd9;
	ld.global.f32 	%f12, [%rd12];
	mul.f32 	%f13, %f4, %f12;
	mul.f32 	%f14, %f2, %f8;
	fma.rn.f32 	%f15, %f8, %f14, %f13;
	st.global.f32 	[%rd12], %f15;
	mul.f32 	%f16, %f6, %f11;
	sqrt.rn.f32 	%f17, %f15;
	add.f32 	%f18, %f5, %f17;
	div.rn.f32 	%f19, %f16, %f18;
	add.s64 	%rd13, %rd4, %rd9;
	ld.global.f32 	%f20, [%rd13];
	sub.f32 	%f21, %f20, %f19;
	st.global.f32 	[%rd13], %f21;
	add.s32 	%r10, %r10, %r3;
	setp.lt.s32 	%p2, %r10, %r6;
	@%p2 bra 	$L__BB1_2;
$L__BB1_3:
	ret;

}
	// .globl	UpdateSGDOptimizer
.visible .entry UpdateSGDOptimizer(
	.param .u32 UpdateSGDOptimizer_param_0,
	.param .f32 UpdateSGDOptimizer_param_1,
	.param .f32 UpdateSGDOptimizer_param_2,
	.param .f32 UpdateSGDOptimizer_param_3,
	.param .u8 UpdateSGDOptimizer_param_4,
	.param .u64 .ptr .align 1 UpdateSGDOptimizer_param_5,
	.param .u64 .ptr .align 1 UpdateSGDOptimizer_param_6,
	.param .u64 .ptr .align 1 UpdateSGDOptimizer_param_7
)
{
	.reg .pred 	%p<5>;
	.reg .b16 	%rs<2>;
	.reg .b32 	%r<14>;
	.reg .b32 	%f<19>;
	.reg .b64 	%rd<15>;

	ld.param.u32 	%r8, [UpdateSGDOptimizer_param_0];
	ld.param.f32 	%f1, [UpdateSGDOptimizer_param_1];
	ld.param.f32 	%f2, [UpdateSGDOptimizer_param_2];
	ld.param.s8 	%rs1, [UpdateSGDOptimizer_param_4];
	ld.param.u64 	%rd4, [UpdateSGDOptimizer_param_5];
	ld.param.u64 	%rd5, [UpdateSGDOptimizer_param_6];
	ld.param.u64 	%rd6, [UpdateSGDOptimizer_param_7];
	cvta.to.global.u64 	%rd1, %rd5;
	cvta.to.global.u64 	%rd2, %rd6;
	cvta.to.global.u64 	%rd3, %rd4;
	mov.u32 	%r9, %ctaid.x;
	mov.u32 	%r1, %ntid.x;
	mov.u32 	%r10, %tid.x;
	mad.lo.s32 	%r12, %r9, %r1, %r10;
	setp.ge.s32 	%p1, %r12, %r8;
	@%p1 bra 	$L__BB2_4;
	setp.eq.s16 	%p2, %rs1, 0;
	mov.u32 	%r11, %nctaid.x;
	mul.lo.s32 	%r3, %r1, %r11;
	@%p2 bra 	$L__BB2_2;
	bra.uni 	$L__BB2_3;
$L__BB2_2:
	mul.wide.s32 	%rd11, %r12, 4;
	add.s64 	%rd12, %rd3, %rd11;
	ld.global.nc.f32 	%f12, [%rd12];
	add.s64 	%rd13, %rd2, %rd11;
	ld.global.f32 	%f13, [%rd13];
	mul.f32 	%f14, %f2, %f13;
	mul.f32 	%f15, %f1, %f12;
	sub.f32 	%f16, %f14, %f15;
	st.global.f32 	[%rd13], %f16;
	add.s64 	%rd14, %rd1, %rd11;
	ld.global.f32 	%f17, [%rd14];
	add.f32 	%f18, %f16, %f17;
	st.global.f32 	[%rd14], %f18;
	add.s32 	%r12, %r12, %r3;
	setp.lt.s32 	%p4, %r12, %r8;
	@%p4 bra 	$L__BB2_2;
	bra.uni 	$L__BB2_4;
$L__BB2_3:
	mul.wide.s32 	%rd7, %r12, 4;
	add.s64 	%rd8, %rd3, %rd7;
	ld.global.nc.f32 	%f3, [%rd8];
	add.s64 	%rd9, %rd2, %rd7;
	ld.global.f32 	%f4, [%rd9];
	mul.f32 	%f5, %f2, %f4;
	mul.f32 	%f6, %f1, %f3;
	sub.f32 	%f7, %f5, %f6;
	st.global.f32 	[%rd9], %f7;
	mul.f32 	%f8, %f2, %f7;
	sub.f32 	%f9, %f8, %f6;
	add.s64 	%rd10, %rd1, %rd7;
	ld.global.f32 	%f10, [%rd10];
	add.f32 	%f11, %f10, %f9;
	st.global.f32 	[%rd10], %f11;
	add.s32 	%r12, %r12, %r3;
	setp.lt.s32 	%p3, %r12, %r8;
	@%p3 bra 	$L__BB2_3;
$L__BB2_4:
	ret;

}
	// .globl	ComputeAccuracy
.visible .entry ComputeAccuracy(
	.param .u32 ComputeAccuracy_param_0,
	.param .u32 ComputeAccuracy_param_1,
	.param .u64 .ptr .align 1 ComputeAccuracy_param_2,
	.param .u64 .ptr .align 1 ComputeAccuracy_param_3,
	.param .u64 .ptr .align 1 ComputeAccuracy_param_4
)
{
	.reg .pred 	%p<43>;
	.reg .b32 	%r<116>;
	.reg .b32 	%f<66>;
	.reg .b64 	%rd<81>;

	ld.param.u32 	%r38, [ComputeAccuracy_param_0];
	ld.param.u32 	%r37, [ComputeAccuracy_param_1];
	ld.param.u64 	%rd4, [ComputeAccuracy_param_2];
	ld.param.u64 	%rd5, [ComputeAccuracy_param_3];
	ld.param.u64 	%rd6, [ComputeAccuracy_param_4];
	cvta.to.global.u64 	%rd1, %rd6;
	cvta.to.global.u64 	%rd2, %rd4;
	cvta.to.global.u64 	%rd3, %rd5;
	mov.u32 	%r39, %ctaid.x;
	mov.u32 	%r40, %ntid.x;
	mov.u32 	%r41, %tid.x;
	mad.lo.s32 	%r1, %r39, %r40, %r41;
	setp.ge.s32 	%p1, %r1, %r38;
	@%p1 bra 	$L__BB3_18;
	setp.ne.s32 	%p2, %r37, 1;
	@%p2 bra 	$L__BB3_3;
	mul.wide.s32 	%rd77, %r1, 4;
	add.s64 	%rd78, %rd3, %rd77;
	ld.global.nc.f32 	%f61, [%rd78];
	add.s64 	%rd79, %rd1, %rd77;
	ld.global.nc.f32 	%f62, [%rd79];
	sub.f32 	%f63, %f61, %f62;
	abs.f32 	%f64, %f63;
	setp.lt.f32 	%p42, %f64, 0f3F000000;
	selp.f32 	%f65, 0f3F800000, 0f00000000, %p42;
	add.s64 	%rd80, %rd2, %rd77;
	st.global.f32 	[%rd80], %f65;
	bra.uni 	$L__BB3_18;
$L__BB3_3:
	mul.lo.s32 	%r115, %r37, %r1;
	setp.lt.s32 	%p3, %r37, 1;
	@%p3 bra 	$L__BB3_17;
	add.s32 	%r43, %r115, 1;
	add.s32 	%r44, %r115, %r37;
	max.s32 	%r45, %r44, %r43;
	sub.s32 	%r3, %r45, %r115;
	and.b32  	%r4, %r3, 15;
	sub.s32 	%r46, %r115, %r45;
	setp.gt.u32 	%p4, %r46, -16;
	mov.u32 	%r107, %r115;
	@%p4 bra 	$L__BB3_8;
	add.s32 	%r101, %r115, 7;
	and.b32  	%r47, %r3, -16;
	neg.s32 	%r100, %r47;
$L__BB3_6:
	.pragma "nounroll";
	add.s32 	%r48, %r101, -7;
	mul.wide.s32 	%rd7, %r48, 4;
	add.s64 	%rd8, %rd1, %rd7;
	ld.global.nc.f32 	%f1, [%rd8];
	mul.wide.s32 	%rd9, %r115, 4;
	add.s64 	%rd10, %rd1, %rd9;
	ld.global.nc.f32 	%f2, [%rd10];
	setp.gt.f32 	%p5, %f1, %f2;
	selp.b32 	%r49, %r48, %r115, %p5;
	add.s32 	%r50, %r101, -6;
	ld.global.nc.f32 	%f3, [%rd8+4];
	mul.wide.s32 	%rd11, %r49, 4;
	add.s64 	%rd12, %rd1, %rd11;
	ld.global.nc.f32 	%f4, [%rd12];
	setp.gt.f32 	%p6, %f3, %f4;
	selp.b32 	%r51, %r50, %r49, %p6;
	add.s32 	%r52, %r101, -5;
	ld.global.nc.f32 	%f5, [%rd8+8];
	mul.wide.s32 	%rd13, %r51, 4;
	add.s64 	%rd14, %rd1, %rd13;
	ld.global.nc.f32 	%f6, [%rd14];
	setp.gt.f32 	%p7, %f5, %f6;
	selp.b32 	%r53, %r52, %r51, %p7;
	add.s32 	%r54, %r101, -4;
	ld.global.nc.f32 	%f7, [%rd8+12];
	mul.wide.s32 	%rd15, %r53, 4;
	add.s64 	%rd16, %rd1, %rd15;
	ld.global.nc.f32 	%f8, [%rd16];
	setp.gt.f32 	%p8, %f7, %f8;
	selp.b32 	%r55, %r54, %r53, %p8;
	add.s32 	%r56, %r101, -3;
	ld.global.nc.f32 	%f9, [%rd8+16];
	mul.wide.s32 	%rd17, %r55, 4;
	add.s64 	%rd18, %rd1, %rd17;
	ld.global.nc.f32 	%f10, [%rd18];
	setp.gt.f32 	%p9, %f9, %f10;
	selp.b32 	%r57, %r56, %r55, %p9;
	add.s32 	%r58, %r101, -2;
	ld.global.nc.f32 	%f11, [%rd8+20];
	mul.wide.s32 	%rd19, %r57, 4;
	add.s64 	%rd20, %rd1, %rd19;
	ld.global.nc.f32 	%f12, [%rd20];
	setp.gt.f32 	%p10, %f11, %f12;
	selp.b32 	%r59, %r58, %r57, %p10;
	add.s32 	%r60, %r101, -1;
	ld.global.nc.f32 	%f13, [%rd8+24];
	mul.wide.s32 	%rd21, %r59, 4;
	add.s64 	%rd22, %rd1, %rd21;
	ld.global.nc.f32 	%f14, [%rd22];
	setp.gt.f32 	%p11, %f13, %f14;
	selp.b32 	%r61, %r60, %r59, %p11;
	add.s32 	%r62, %r101, 8;
	ld.global.nc.f32 	%f15, [%rd8+28];
	mul.wide.s32 	%rd23, %r61, 4;
	add.s64 	%rd24, %rd1, %rd23;
	ld.global.nc.f32 	%f16, [%rd24];
	setp.gt.f32 	%p12, %f15, %f16;
	selp.b32 	%r63, %r101, %r61, %p12;
	add.s32 	%r64, %r101, 1;
	ld.global.nc.f32 	%f17, [%rd8+32];
	mul.wide.s32 	%rd25, %r63, 4;
	add.s64 	%rd26, %rd1, %rd25;
	ld.global.nc.f32 	%f18, [%rd26];
	setp.gt.f32 	%p13, %f17, %f18;
	selp.b32 	%r65, %r64, %r63, %p13;
	add.s32 	%r66, %r101, 2;
	ld.global.nc.f32 	%f19, [%rd8+36];
	mul.wide.s32 	%rd27, %r65, 4;
	add.s64 	%rd28, %rd1, %rd27;
	ld.global.nc.f32 	%f20, [%rd28];
	setp.gt.f32 	%p14, %f19, %f20;
	selp.b32 	%r67, %r66, %r65, %p14;
	add.s32 	%r68, %r101, 3;
	ld.global.nc.f32 	%f21, [%rd8+40];
	mul.wide.s32 	%rd29, %r67, 4;
	add.s64 	%rd30, %rd1, %rd29;
	ld.global.nc.f32 	%f22, [%rd30];
	setp.gt.f32 	%p15, %f21, %f22;
	selp.b32 	%r69, %r68, %r67, %p15;
	add.s32 	%r70, %r101, 4;
	ld.global.nc.f32 	%f23, [%rd8+44];
	mul.wide.s32 	%rd31, %r69, 4;
	add.s64 	%rd32, %rd1, %rd31;
	ld.global.nc.f32 	%f24, [%rd32];
	setp.gt.f32 	%p16, %f23, %f24;
	selp.b32 	%r71, %r70, %r69, %p16;
	add.s32 	%r72, %r101, 5;
	ld.global.nc.f32 	%f25, [%rd8+48];
	mul.wide.s32 	%rd33, %r71, 4;
	add.s64 	%rd34, %rd1, %rd33;
	ld.global.nc.f32 	%f26, [%rd34];
	setp.gt.f32 	%p17, %f25, %f26;
	selp.b32 	%r73, %r72, %r71, %p17;
	add.s32 	%r74, %r101, 6;
	ld.global.nc.f32 	%f27, [%rd8+52];
	mul.wide.s32 	%rd35, %r73, 4;
	add.s64 	%rd36, %rd1, %rd35;
	ld.global.nc.f32 	%f28, [%rd36];
	setp.gt.f32 	%p18, %f27, %f28;
	selp.b32 	%r75, %r74, %r73, %p18;
	add.s32 	%r76, %r101, 7;
	ld.global.nc.f32 	%f29, [%rd8+56];
	mul.wide.s32 	%rd37, %r75, 4;
	add.s64 	%rd38, %rd1, %rd37;
	ld.global.nc.f32 	%f30, [%rd38];
	setp.gt.f32 	%p19, %f29, %f30;
	selp.b32 	%r77, %r76, %r75, %p19;
	ld.global.nc.f32 	%f31, [%rd8+60];
	mul.wide.s32 	%rd39, %r77, 4;
	add.s64 	%rd40, %rd1, %rd39;
	ld.global.nc.f32 	%f32, [%rd40];
	setp.gt.f32 	%p20, %f31, %f32;
	selp.b32 	%r115, %r62, %r77, %p20;
	add.s32 	%r101, %r101, 16;
	add.s32 	%r100, %r100, 16;
	setp.ne.s32 	%p21, %r100, 0;
	@%p21 bra 	$L__BB3_6;
	add.s32 	%r107, %r101, -7;
$L__BB3_8:
	setp.eq.s32 	%p22, %r4, 0;
	@%p22 bra 	$L__BB3_17;
	and.b32  	%r17, %r3, 7;
	setp.lt.u32 	%p23, %r4, 8;
	@%p23 bra 	$L__BB3_11;
	mul.wide.s32 	%rd41, %r107, 4;
	add.s64 	%rd42, %rd1, %rd41;
	ld.global.nc.f32 	%f33, [%rd42];
	mul.wide.s32 	%rd43, %r115, 4;
	add.s64 	%rd44, %rd1, %rd43;
	ld.global.nc.f32 	%f34, [%rd44];
	setp.gt.f32 	%p24, %f33, %f34;
	selp.b32 	%r79, %r107, %r115, %p24;
	add.s32 	%r80, %r107, 1;
	ld.global.nc.f32 	%f35, [%rd42+4];
	mul.wide.s32 	%rd45, %r79, 4;
	add.s64 	%rd46, %rd1, %rd45;
	ld.global.nc.f32 	%f36, [%rd46];
	setp.gt.f32 	%p25, %f35, %f36;
	selp.b32 	%r81, %r80, %r79, %p25;
	add.s32 	%r82, %r107, 2;
	ld.global.nc.f32 	%f37, [%rd42+8];
	mul.wide.s32 	%rd47, %r81, 4;
	add.s64 	%rd48, %rd1, %rd47;
	ld.global.nc.f32 	%f38, [%rd48];
	setp.gt.f32 	%p26, %f37, %f38;
	selp.b32 	%r83, %r82, %r81, %p26;
	add.s32 	%r84, %r107, 3;
	ld.global.nc.f32 	%f39, [%rd42+12];
	mul.wide.s32 	%rd49, %r83, 4;
	add.s64 	%rd50, %rd1, %rd49;
	ld.global.nc.f32 	%f40, [%rd50];
	setp.gt.f32 	%p27, %f39, %f40;
	selp.b32 	%r85, %r84, %r83, %p27;
	add.s32 	%r86, %r107, 4;
	ld.global.nc.f32 	%f41, [%rd42+16];
	mul.wide.s32 	%rd51, %r85, 4;
	add.s64 	%rd52, %rd1, %rd51;
	ld.global.nc.f32 	%f42, [%rd52];
	setp.gt.f32 	%p28, %f41, %f42;
	selp.b32 	%r87, %r86, %r85, %p28;
	add.s32 	%r88, %r107, 5;
	ld.global.nc.f32 	%f43, [%rd42+20];
	mul.wide.s32 	%rd53, %r87, 4;
	add.s64 	%rd54, %rd1, %rd53;
	ld.global.nc.f32 	%f44, [%rd54];
	setp.gt.f32 	%p29, %f43, %f44;
	selp.b32 	%r89, %r88, %r87, %p29;
	add.s32 	%r90, %r107, 6;
	ld.global.nc.f32 	%f45, [%rd42+24];
	mul.wide.s32 	%rd55, %r89, 4;
	add.s64 	%rd56, %rd1, %rd55;
	ld.global.nc.f32 	%f46, [%rd56];
	setp.gt.f32 	%p30, %f45, %f46;
	selp.b32 	%r91, %r90, %r89, %p30;
	add.s32 	%r92, %r107, 7;
	ld.global.nc.f32 	%f47, [%rd42+28];
	mul.wide.s32 	%rd57, %r91, 4;
	add.s64 	%rd58, %rd1, %rd57;
	ld.global.nc.f32 	%f48, [%rd58];
	setp.gt.f32 	%p31, %f47, %f48;
	selp.b32 	%r115, %r92, %r91, %p31;
	add.s32 	%r107, %r107, 8;
$L__BB3_11:
	setp.eq.s32 	%p32, %r17, 0;
	@%p32 bra 	$L__BB3_17;
	and.b32  	%r23, %r3, 3;
	setp.lt.u32 	%p33, %r17, 4;
	@%p33 bra 	$L__BB3_14;
	mul.wide.s32 	%rd59, %r107, 4;
	add.s64 	%rd60, %rd1, %rd59;
	ld.global.nc.f32 	%f49, [%rd60];
	mul.wide.s32 	%rd61, %r115, 4;
	add.s64 	%rd62, %rd1, %rd61;
	ld.global.nc.f32 	%f50, [%rd62];
	setp.gt.f32 	%p34, %f49, %f50;
	selp.b32 	%r94, %r107, %r115, %p34;
	add.s32 	%r95, %r107, 1;
	ld.global.nc.f32 	%f51, [%rd60+4];
	mul.wide.s32 	%rd63, %r94, 4;
	add.s64 	%rd64, %rd1, %rd63;
	ld.global.nc.f32 	%f52, [%rd64];
	setp.gt.f32 	%p35, %f51, %f52;
	selp.b32 	%r96, %r95, %r94, %p35;
	add.s32 	%r97, %r107, 2;
	ld.global.nc.f32 	%f53, [%rd60+8];
	mul.wide.s32 	%rd65, %r96, 4;
	add.s64 	%rd66, %rd1, %rd65;
	ld.global.nc.f32 	%f54, [%rd66];
	setp.gt.f32 	%p36, %f53, %f54;
	selp.b32 	%r98, %r97, %r96, %p36;
	add.s32 	%r99, %r107, 3;
	ld.global.nc.f32 	%f55, [%rd60+12];
	mul.wide.s32 	%rd67, %r98, 4;
	add.s64 	%rd68, %rd1, %rd67;
	ld.global.nc.f32 	%f56, [%rd68];
	setp.gt.f32 	%p37, %f55, %f56;
	selp.b32 	%r115, %r99, %r98, %p37;
	add.s32 	%r107, %r107, 4;
$L__BB3_14:
	setp.eq.s32 	%p38, %r23, 0;
	@%p38 bra 	$L__BB3_17;
	neg.s32 	%r112, %r23;
$L__BB3_16:
	.pragma "nounroll";
	mul.wide.s32 	%rd69, %r107, 4;
	add.s64 	%rd70, %rd1, %rd69;
	ld.global.nc.f32 	%f57, [%rd70];
	mul.wide.s32 	%rd71, %r115, 4;
	add.s64 	%rd72, %rd1, %rd71;
	ld.global.nc.f32 	%f58, [%rd72];
	setp.gt.f32 	%p39, %f57, %f58;
	selp.b32 	%r115, %r107, %r115, %p39;
	add.s32 	%r107, %r107, 1;
	add.s32 	%r112, %r112, 1;
	setp.ne.s32 	%p40, %r112, 0;
	@%p40 bra 	$L__BB3_16;
$L__BB3_17:
	mul.wide.s32 	%rd73, %r115, 4;
	add.s64 	%rd74, %rd3, %rd73;
	ld.global.nc.f32 	%f59, [%rd74];
	setp.gt.f32 	%p41, %f59, 0f3F666666;
	selp.f32 	%f60, 0f3F800000, 0f00000000, %p41;
	mul.wide.s32 	%rd75, %r1, 4;
	add.s64 	%rd76, %rd2, %rd75;
	st.global.f32 	[%rd76], %f60;
$L__BB3_18:
	ret;

}
	// .globl	ComputeCategoricalCrossentropyLoss
.visible .entry ComputeCategoricalCrossentropyLoss(
	.param .u32 ComputeCategoricalCrossentropyLoss_param_0,
	.param .u32 ComputeCategoricalCrossentropyLoss_param_1,
	.param .u64 .ptr .align 1 ComputeCategoricalCrossentropyLoss_param_2,
	.param .u64 .ptr .align 1 ComputeCategoricalCrossentropyLoss_param_3,
	.param .u64 .ptr .align 1 ComputeCategoricalCrossentropyLoss_param_4
)
{
	.reg .pred 	%p<37>;
	.reg .b32 	%r<56>;
	.reg .b32 	%f<205>;
	.reg .b64 	%rd<20>;

	ld.param.u32 	%r14, [ComputeCategoricalCrossentropyLoss_param_0];
	ld.param.u32 	%r13, [ComputeCategoricalCrossentropyLoss_param_1];
	ld.param.u64 	%rd10, [ComputeCategoricalCrossentropyLoss_param_2];
	ld.param.u64 	%rd11, [ComputeCategoricalCrossentropyLoss_param_3];
	ld.param.u64 	%rd12, [ComputeCategoricalCrossentropyLoss_param_4];
	cvta.to.global.u64 	%rd1, %rd11;
	cvta.to.global.u64 	%rd2, %rd12;
	mov.u32 	%r15, %ctaid.x;
	mov.u32 	%r16, %ntid.x;
	mov.u32 	%r17, %tid.x;
	mad.lo.s32 	%r1, %r15, %r16, %r17;
	setp.ge.s32 	%p1, %r1, %r14;
	@%p1 bra 	$L__BB4_24;
	mul.lo.s32 	%r54, %r13, %r1;
	setp.lt.s32 	%p2, %r13, 1;
	mov.f32 	%f194, 0f00000000;
	@%p2 bra 	$L__BB4_23;
	add.s32 	%r18, %r54, 1;
	add.s32 	%r19, %r54, %r13;
	max.s32 	%r20, %r19, %r18;
	sub.s32 	%r3, %r20, %r54;
	and.b32  	%r4, %r3, 3;
	sub.s32 	%r21, %r54, %r20;
	setp.gt.u32 	%p3, %r21, -4;
	mov.f32 	%f194, 0f00000000;
	@%p3 bra 	$L__BB4_13;
	and.b32  	%r22, %r3, -4;
	neg.s32 	%r52, %r22;
	add.s64 	%rd3, %rd2, 8;
	add.s64 	%rd4, %rd1, 8;
	mov.f32 	%f194, 0f00000000;
$L__BB4_4:
	.pragma "nounroll";
	mul.wide.s32 	%rd13, %r54, 4;
	add.s64 	%rd5, %rd3, %rd13;
	add.s64 	%rd6, %rd4, %rd13;
	ld.global.nc.f32 	%f2, [%rd5+-8];
	setp.leu.f32 	%p4, %f2, 0f00000000;
	@%p4 bra 	$L__BB4_6;
	ld.global.nc.f32 	%f31, [%rd6+-8];
	setp.lt.f32 	%p5, %f2, 0f00800000;
	mul.f32 	%f32, %f2, 0f4B000000;
	selp.f32 	%f33, %f32, %f2, %p5;
	selp.f32 	%f34, 0fC1B80000, 0f00000000, %p5;
	mov.b32 	%r23, %f33;
	add.s32 	%r24, %r23, -1059760811;
	and.b32  	%r25, %r24, -8388608;
	sub.s32 	%r26, %r23, %r25;
	mov.b32 	%f35, %r26;
	cvt.rn.f32.s32 	%f36, %r25;
	fma.rn.f32 	%f37, %f36, 0f34000000, %f34;
	add.f32 	%f38, %f35, 0fBF800000;
	fma.rn.f32 	%f39, %f38, 0fBE055027, 0f3E1039F6;
	fma.rn.f32 	%f40, %f39, %f38, 0fBDF8CDCC;
	fma.rn.f32 	%f41, %f40, %f38, 0f3E0F2955;
	fma.rn.f32 	%f42, %f41, %f38, 0fBE2AD8B9;
	fma.rn.f32 	%f43, %f42, %f38, 0f3E4CED0B;
	fma.rn.f32 	%f44, %f43, %f38, 0fBE7FFF22;
	fma.rn.f32 	%f45, %f44, %f38, 0f3EAAAA78;
	fma.rn.f32 	%f46, %f45, %f38, 0fBF000000;
	mul.f32 	%f47, %f38, %f46;
	fma.rn.f32 	%f48, %f47, %f38, %f38;
	fma.rn.f32 	%f49, %f37, 0f3F317218, %f48;
	setp.gt.u32 	%p6, %r23, 2139095039;
	fma.rn.f32 	%f50, %f33, 0f7F800000, 0f7F800000;
	selp.f32 	%f51, %f50, %f49, %p6;
	setp.eq.f32 	%p7, %f33, 0f00000000;
	selp.f32 	%f52, 0fFF800000, %f51, %p7;
	mul.f32 	%f53, %f52, %f31;
	sub.f32 	%f194, %f194, %f53;
$L__BB4_6:
	ld.global.nc.f32 	%f5, [%rd5+-4];
	setp.leu.f32 	%p8, %f5, 0f00000000;
	@%p8 bra 	$L__BB4_8;
	ld.global.nc.f32 	%f54, [%rd6+-4];
	setp.lt.f32 	%p9, %f5, 0f00800000;
	mul.f32 	%f55, %f5, 0f4B000000;
	selp.f32 	%f56, %f55, %f5, %p9;
	selp.f32 	%f57, 0fC1B80000, 0f00000000, %p9;
	mov.b32 	%r27, %f56;
	add.s32 	%r28, %r27, -1059760811;
	and.b32  	%r29, %r28, -8388608;
	sub.s32 	%r30, %r27, %r29;
	mov.b32 	%f58, %r30;
	cvt.rn.f32.s32 	%f59, %r29;
	fma.rn.f32 	%f60, %f59, 0f34000000, %f57;
	add.f32 	%f61, %f58, 0fBF800000;
	fma.rn.f32 	%f62, %f61, 0fBE055027, 0f3E1039F6;
	fma.rn.f32 	%f63, %f62, %f61, 0fBDF8CDCC;
	fma.rn.f32 	%f64, %f63, %f61, 0f3E0F2955;
	fma.rn.f32 	%f65, %f64, %f61, 0fBE2AD8B9;
	fma.rn.f32 	%f66, %f65, %f61, 0f3E4CED0B;
	fma.rn.f32 	%f67, %f66, %f61, 0fBE7FFF22;
	fma.rn.f32 	%f68, %f67, %f61, 0f3EAAAA78;
	fma.rn.f32 	%f69, %f68, %f61, 0fBF000000;
	mul.f32 	%f70, %f61, %f69;
	fma.rn.f32 	%f71, %f70, %f61, %f61;
	fma.rn.f32 	%f72, %f60, 0f3F317218, %f71;
	setp.gt.u32 	%p10, %r27, 2139095039;
	fma.rn.f32 	%f73, %f56, 0f7F800000, 0f7F800000;
	selp.f32 	%f74, %f73, %f72, %p10;
	setp.eq.f32 	%p11, %f56, 0f00000000;
	selp.f32 	%f75, 0fFF800000, %f74, %p11;
	mul.f32 	%f76, %f75, %f54;
	sub.f32 	%f194, %f194, %f76;
$L__BB4_8:
	ld.global.nc.f32 	%f8, [%rd5];
	setp.leu.f32 	%p12, %f8, 0f00000000;
	@%p12 bra 	$L__BB4_10;
	ld.global.nc.f32 	%f77, [%rd6];
	setp.lt.f32 	%p13, %f8, 0f00800000;
	mul.f32 	%f78, %f8, 0f4B000000;
	selp.f32 	%f79, %f78, %f8, %p13;
	selp.f32 	%f80, 0fC1B80000, 0f00000000, %p13;
	mov.b32 	%r31, %f79;
	add.s32 	%r32, %r31, -1059760811;
	and.b32  	%r33, %r32, -8388608;
	sub.s32 	%r34, %r31, %r33;
	mov.b32 	%f81, %r34;
	cvt.rn.f32.s32 	%f82, %r33;
	fma.rn.f32 	%f83, %f82, 0f34000000, %f80;
	add.f32 	%f84, %f81, 0fBF800000;
	fma.rn.f32 	%f85, %f84, 0fBE055027, 0f3E1039F6;
	fma.rn.f32 	%f86, %f85, %f84, 0fBDF8CDCC;
	fma.rn.f32 	%f87, %f86, %f84, 0f3E0F2955;
	fma.rn.f32 	%f88, %f87, %f84, 0fBE2AD8B9;
	fma.rn.f32 	%f89, %f88, %f84, 0f3E4CED0B;
	fma.rn.f32 	%f90, %f89, %f84, 0fBE7FFF22;
	fma.rn.f32 	%f91, %f90, %f84, 0f3EAAAA78;
	fma.rn.f32 	%f92, %f91, %f84, 0fBF000000;
	mul.f32 	%f93, %f84, %f92;
	fma.rn.f32 	%f94, %f93, %f84, %f84;
	fma.rn.f32 	%f95, %f83, 0f3F317218, %f94;
	setp.gt.u32 	%p14, %r31, 2139095039;
	fma.rn.f32 	%f96, %f79, 0f7F800000, 0f7F800000;
	selp.f32 	%f97, %f96, %f95, %p14;
	setp.eq.f32 	%p15, %f79, 0f00000000;
	selp.f32 	%f98, 0fFF800000, %f97, %p15;
	mul.f32 	%f99, %f98, %f77;
	sub.f32 	%f194, %f194, %f99;
$L__BB4_10:
	ld.global.nc.f32 	%f11, [%rd5+4];
	setp.leu.f32 	%p16, %f11, 0f00000000;
	@%p16 bra 	$L__BB4_12;
	ld.global.nc.f32 	%f100, [%rd6+4];
	setp.lt.f32 	%p17, %f11, 0f00800000;
	mul.f32 	%f101, %f11, 0f4B000000;
	selp.f32 	%f102, %f101, %f11, %p17;
	selp.f32 	%f103, 0fC1B80000, 0f00000000, %p17;
	mov.b32 	%r35, %f102;
	add.s32 	%r36, %r35, -1059760811;
	and.b32  	%r37, %r36, -8388608;
	sub.s32 	%r38, %r35, %r37;
	mov.b32 	%f104, %r38;
	cvt.rn.f32.s32 	%f105, %r37;
	fma.rn.f32 	%f106, %f105, 0f34000000, %f103;
	add.f32 	%f107, %f104, 0fBF800000;
	fma.rn.f32 	%f108, %f107, 0fBE055027, 0f3E1039F6;
	fma.rn.f32 	%f109, %f108, %f107, 0fBDF8CDCC;
	fma.rn.f32 	%f110, %f109, %f107, 0f3E0F2955;
	fma.rn.f32 	%f111, %f110, %f107, 0fBE2AD8B9;
	fma.rn.f32 	%f112, %f111, %f107, 0f3E4CED0B;
	fma.rn.f32 	%f113, %f112, %f107, 0fBE7FFF22;
	fma.rn.f32 	%f114, %f113, %f107, 0f3EAAAA78;
	fma.rn.f32 	%f115, %f114, %f107, 0fBF000000;
	mul.f32 	%f116, %f107, %f115;
	fma.rn.f32 	%f117, %f116, %f107, %f107;
	fma.rn.f32 	%f118, %f106, 0f3F317218, %f117;
	setp.gt.u32 	%p18, %r35, 2139095039;
	fma.rn.f32 	%f119, %f102, 0f7F800000, 0f7F800000;
	selp.f32 	%f120, %f119, %f118, %p18;
	setp.eq.f32 	%p19, %f102, 0f00000000;
	selp.f32 	%f121, 0fFF800000, %f120, %p19;
	mul.f32 	%f122, %f121, %f100;
	sub.f32 	%f194, %f194, %f122;
$L__BB4_12:
	add.s32 	%r54, %r54, 4;
	add.s32 	%r52, %r52, 4;
	setp.ne.s32 	%p20, %r52, 0;
	@%p20 bra 	$L__BB4_4;
$L__BB4_13:
	setp.eq.s32 	%p21, %r4, 0;
	@%p21 bra 	$L__BB4_23;
	setp.eq.s32 	%p22, %r4, 1;
	@%p22 bra 	$L__BB4_20;
	mul.wide.s32 	%rd14, %r54, 4;
	add.s64 	%rd7, %rd2, %rd14;
	ld.global.nc.f32 	%f16, [%rd7];
	add.s64 	%rd8, %rd1, %rd14;
	setp.leu.f32 	%p23, %f16, 0f00000000;
	@%p23 bra 	$L__BB4_17;
	ld.global.nc.f32 	%f124, [%rd8];
	setp.lt.f32 	%p24, %f16, 0f00800000;
	mul.f32 	%f125, %f16, 0f4B000000;
	selp.f32 	%f126, %f125, %f16, %p24;
	selp.f32 	%f127, 0fC1B80000, 0f00000000, %p24;
	mov.b32 	%r39, %f126;
	add.s32 	%r40, %r39, -1059760811;
	and.b32  	%r41, %r40, -8388608;
	sub.s32 	%r42, %r39, %r41;
	mov.b32 	%f128, %r42;
	cvt.rn.f32.s32 	%f129, %r41;
	fma.rn.f32 	%f130, %f129, 0f34000000, %f127;
	add.f32 	%f131, %f128, 0fBF800000;
	fma.rn.f32 	%f132, %f131, 0fBE055027, 0f3E1039F6;
	fma.rn.f32 	%f133, %f132, %f131, 0fBDF8CDCC;
	fma.rn.f32 	%f134, %f133, %f131, 0f3E0F2955;
	fma.rn.f32 	%f135, %f134, %f131, 0fBE2AD8B9;
	fma.rn.f32 	%f136, %f135, %f131, 0f3E4CED0B;
	fma.rn.f32 	%f137, %f136, %f131, 0fBE7FFF22;
	fma.rn.f32 	%f138, %f137, %f131, 0f3EAAAA78;
	fma.rn.f32 	%f139, %f138, %f131, 0fBF000000;
	mul.f32 	%f140, %f131, %f139;
	fma.rn.f32 	%f141, %f140, %f131, %f131;
	fma.rn.f32 	%f142, %f130, 0f3F317218, %f141;
	setp.gt.u32 	%p25, %r39, 2139095039;
	fma.rn.f32 	%f143, %f126, 0f7F800000, 0f7F800000;
	selp.f32 	%f144, %f143, %f142, %p25;
	setp.eq.f32 	%p26, %f126, 0f00000000;
	selp.f32 	%f145, 0fFF800000, %f144, %p26;
	mul.f32 	%f146, %f145, %f124;
	sub.f32 	%f194, %f194, %f146;
$L__BB4_17:
	ld.global.nc.f32 	%f19, [%rd7+4];
	setp.leu.f32 	%p27, %f19, 0f00000000;
	@%p27 bra 	$L__BB4_19;
	ld.global.nc.f32 	%f147, [%rd8+4];
	setp.lt.f32 	%p28, %f19, 0f00800000;
	mul.f32 	%f148, %f19, 0f4B000000;
	selp.f32 	%f149, %f148, %f19, %p28;
	selp.f32 	%f150, 0fC1B80000, 0f00000000, %p28;
	mov.b32 	%r43, %f149;
	add.s32 	%r44, %r43, -1059760811;
	and.b32  	%r45, %r44, -8388608;
	sub.s32 	%r46, %r43, %r45;
	mov.b32 	%f151, %r46;
	cvt.rn.f32.s32 	%f152, %r45;
	fma.rn.f32 	%f153, %f152, 0f34000000, %f150;
	add.f32 	%f154, %f151, 0fBF800000;
	fma.rn.f32 	%f155, %f154, 0fBE055027, 0f3E1039F6;
	fma.rn.f32 	%f156, %f155, %f154, 0fBDF8CDCC;
	fma.rn.f32 	%f157, %f156, %f154, 0f3E0F2955;
	fma.rn.f32 	%f158, %f157, %f154, 0fBE2AD8B9;
	fma.rn.f32 	%f159, %f158, %f154, 0f3E4CED0B;
	fma.rn.f32 	%f160, %f159, %f154, 0fBE7FFF22;
	fma.rn.f32 	%f161, %f160, %f154, 0f3EAAAA78;
	fma.rn.f32 	%f162, %f161, %f154, 0fBF000000;
	mul.f32 	%f163, %f154, %f162;
	fma.rn.f32 	%f164, %f163, %f154, %f154;
	fma.rn.f32 	%f165, %f153, 0f3F317218, %f164;
	setp.gt.u32 	%p29, %r43, 2139095039;
	fma.rn.f32 	%f166, %f149, 0f7F800000, 0f7F800000;
	selp.f32 	%f167, %f166, %f165, %p29;
	setp.eq.f32 	%p30, %f149, 0f00000000;
	selp.f32 	%f168, 0fFF800000, %f167, %p30;
	mul.f32 	%f169, %f168, %f147;
	sub.f32 	%f194, %f194, %f169;
$L__BB4_19:
	add.s32 	%r54, %r54, 2;
$L__BB4_20:
	and.b32  	%r47, %r3, 1;
	setp.eq.b32 	%p31, %r47, 1;
	not.pred 	%p32, %p31;
	@%p32 bra 	$L__BB4_23;
	mul.wide.s32 	%rd15, %r54, 4;
	add.s64 	%rd16, %rd2, %rd15;
	ld.global.nc.f32 	%f24, [%rd16];
	add.s64 	%rd9, %rd1, %rd15;
	setp.leu.f32 	%p33, %f24, 0f00000000;
	@%p33 bra 	$L__BB4_23;
	ld.global.nc.f32 	%f170, [%rd9];
	setp.lt.f32 	%p34, %f24, 0f00800000;
	mul.f32 	%f171, %f24, 0f4B000000;
	selp.f32 	%f172, %f171, %f24, %p34;
	selp.f32 	%f173, 0fC1B80000, 0f00000000, %p34;
	mov.b32 	%r48, %f172;
	add.s32 	%r49, %r48, -1059760811;
	and.b32  	%r50, %r49, -8388608;
	sub.s32 	%r51, %r48, %r50;
	mov.b32 	%f174, %r51;
	cvt.rn.f32.s32 	%f175, %r50;
	fma.rn.f32 	%f176, %f175, 0f34000000, %f173;
	add.f32 	%f177, %f174, 0fBF800000;
	fma.rn.f32 	%f178, %f177, 0fBE055027, 0f3E1039F6;
	fma.rn.f32 	%f179, %f178, %f177, 0fBDF8CDCC;
	fma.rn.f32 	%f180, %f179, %f177, 0f3E0F2955;
	fma.rn.f32 	%f181, %f180, %f177, 0fBE2AD8B9;
	fma.rn.f32 	%f182, %f181, %f177, 0f3E4CED0B;
	fma.rn.f32 	%f183, %f182, %f177, 0fBE7FFF22;
	fma.rn.f32 	%f184, %f183, %f177, 0f3EAAAA78;
	fma.rn.f32 	%f185, %f184, %f177, 0fBF000000;
	mul.f32 	%f186, %f177, %f185;
	fma.rn.f32 	%f187, %f186, %f177, %f177;
	fma.rn.f32 	%f188, %f176, 0f3F317218, %f187;
	setp.gt.u32 	%p35, %r48, 2139095039;
	fma.rn.f32 	%f189, %f172, 0f7F800000, 0f7F800000;
	selp.f32 	%f190, %f189, %f188, %p35;
	setp.eq.f32 	%p36, %f172, 0f00000000;
	selp.f32 	%f191, 0fFF800000, %f190, %p36;
	mul.f32 	%f192, %f191, %f170;
	sub.f32 	%f194, %f194, %f192;
$L__BB4_23:
	cvta.to.global.u64 	%rd17, %rd10;
	mul.wide.s32 	%rd18, %r1, 4;
	add.s64 	%rd19, %rd17, %rd18;
	st.global.f32 	[%rd19], %f194;
$L__BB4_24:
	ret;

}
	// .globl	ComputeBinaryCrossentropyLoss
.visible .entry ComputeBinaryCrossentropyLoss(
	.param .u32 ComputeBinaryCrossentropyLoss_param_0,
	.param .u32 ComputeBinaryCrossentropyLoss_param_1,
	.param .u64 .ptr .align 1 ComputeBinaryCrossentropyLoss_param_2,
	.param .u64 .ptr .align 1 ComputeBinaryCrossentropyLoss_param_3,
	.param .u64 .ptr .align 1 ComputeBinaryCrossentropyLoss_param_4
)
{
	.reg .pred 	%p<34>;
	.reg .b32 	%r<42>;
	.reg .b32 	%f<173>;
	.reg .b64 	%rd<19>;

	ld.param.u32 	%r9, [ComputeBinaryCrossentropyLoss_param_0];
	ld.param.u32 	%r8, [ComputeBinaryCrossentropyLoss_param_1];
	ld.param.u64 	%rd8, [ComputeBinaryCrossentropyLoss_param_2];
	ld.param.u64 	%rd9, [ComputeBinaryCrossentropyLoss_param_3];
	ld.param.u64 	%rd10, [ComputeBinaryCrossentropyLoss_param_4];
	cvta.to.global.u64 	%rd1, %rd9;
	cvta.to.global.u64 	%rd2, %rd10;
	mov.u32 	%r10, %ctaid.x;
	mov.u32 	%r11, %ntid.x;
	mov.u32 	%r12, %tid.x;
	mad.lo.s32 	%r1, %r10, %r11, %r12;
	setp.ge.s32 	%p1, %r1, %r9;
	@%p1 bra 	$L__BB5_13;
	mul.lo.s32 	%r41, %r8, %r1;
	add.s32 	%r3, %r41, %r8;
	setp.lt.s32 	%p2, %r8, 1;
	mov.f32 	%f170, 0f00000000;
	mov.f32 	%f167, 0f00000000;
	@%p2 bra 	$L__BB5_12;
	cvt.rn.f32.u32 	%f1, %r8;
	add.s32 	%r4, %r41, 1;
	max.s32 	%r13, %r3, %r4;
	sub.s32 	%r14, %r13, %r41;
	and.b32  	%r15, %r14, 1;
	setp.eq.b32 	%p3, %r15, 1;
	not.pred 	%p4, %p3;
	@%p4 bra 	$L__BB5_5;
	cvt.s64.s32 	%rd3, %r41;
	mul.wide.s32 	%rd11, %r41, 4;
	add.s64 	%rd12, %rd2, %rd11;
	ld.global.nc.f32 	%f2, [%rd12];
	setp.leu.f32 	%p5, %f2, 0f00000000;
	setp.geu.f32 	%p6, %f2, 0f3F800000;
	mov.f32 	%f170, 0f00000000;
	or.pred  	%p7, %p5, %p6;
	mov.u32 	%r41, %r4;
	@%p7 bra 	$L__BB5_5;
	shl.b64 	%rd13, %rd3, 2;
	add.s64 	%rd14, %rd1, %rd13;
	ld.global.nc.f32 	%f18, [%rd14];
	setp.lt.f32 	%p8, %f2, 0f00800000;
	mul.f32 	%f19, %f2, 0f4B000000;
	selp.f32 	%f20, %f19, %f2, %p8;
	selp.f32 	%f21, 0fC1B80000, 0f00000000, %p8;
	mov.b32 	%r16, %f20;
	add.s32 	%r17, %r16, -1059760811;
	and.b32  	%r18, %r17, -8388608;
	sub.s32 	%r19, %r16, %r18;
	mov.b32 	%f22, %r19;
	cvt.rn.f32.s32 	%f23, %r18;
	fma.rn.f32 	%f24, %f23, 0f34000000, %f21;
	add.f32 	%f25, %f22, 0fBF800000;
	fma.rn.f32 	%f26, %f25, 0fBE055027, 0f3E1039F6;
	fma.rn.f32 	%f27, %f26, %f25, 0fBDF8CDCC;
	fma.rn.f32 	%f28, %f27, %f25, 0f3E0F2955;
	fma.rn.f32 	%f29, %f28, %f25, 0fBE2AD8B9;
	fma.rn.f32 	%f30, %f29, %f25, 0f3E4CED0B;
	fma.rn.f32 	%f31, %f30, %f25, 0fBE7FFF22;
	fma.rn.f32 	%f32, %f31, %f25, 0f3EAAAA78;
	fma.rn.f32 	%f33, %f32, %f25, 0fBF000000;
	mul.f32 	%f34, %f25, %f33;
	fma.rn.f32 	%f35, %f34, %f25, %f25;
	fma.rn.f32 	%f36, %f24, 0f3F317218, %f35;
	setp.gt.u32 	%p9, %r16, 2139095039;
	fma.rn.f32 	%f37, %f20, 0f7F800000, 0f7F800000;
	selp.f32 	%f38, %f37, %f36, %p9;
	setp.eq.f32 	%p10, %f20, 0f00000000;
	selp.f32 	%f39, 0fFF800000, %f38, %p10;
	mov.f32 	%f40, 0f3F800000;
	sub.f32 	%f41, %f40, %f18;
	sub.f32 	%f42, %f40, %f2;
	setp.lt.f32 	%p11, %f42, 0f00800000;
	mul.f32 	%f43, %f42, 0f4B000000;
	selp.f32 	%f44, %f43, %f42, %p11;
	selp.f32 	%f45, 0fC1B80000, 0f00000000, %p11;
	mov.b32 	%r20, %f44;
	add.s32 	%r21, %r20, -1059760811;
	and.b32  	%r22, %r21, -8388608;
	sub.s32 	%r23, %r20, %r22;
	mov.b32 	%f46, %r23;
	cvt.rn.f32.s32 	%f47, %r22;
	fma.rn.f32 	%f48, %f47, 0f34000000, %f45;
	add.f32 	%f49, %f46, 0fBF800000;
	fma.rn.f32 	%f50, %f49, 0fBE055027, 0f3E1039F6;
	fma.rn.f32 	%f51, %f50, %f49, 0fBDF8CDCC;
	fma.rn.f32 	%f52, %f51, %f49, 0f3E0F2955;
	fma.rn.f32 	%f53, %f52, %f49, 0fBE2AD8B9;
	fma.rn.f32 	%f54, %f53, %f49, 0f3E4CED0B;
	fma.rn.f32 	%f55, %f54, %f49, 0fBE7FFF22;
	fma.rn.f32 	%f56, %f55, %f49, 0f3EAAAA78;
	fma.rn.f32 	%f57, %f56, %f49, 0fBF000000;
	mul.f32 	%f58, %f49, %f57;
	fma.rn.f32 	%f59, %f58, %f49, %f49;
	fma.rn.f32 	%f60, %f48, 0f3F317218, %f59;
	setp.gt.u32 	%p12, %r20, 2139095039;
	fma.rn.f32 	%f61, %f44, 0f7F800000, 0f7F800000;
	selp.f32 	%f62, %f61, %f60, %p12;
	setp.eq.f32 	%p13, %f44, 0f00000000;
	selp.f32 	%f63, 0fFF800000, %f62, %p13;
	mul.f32 	%f64, %f63, %f41;
	fma.rn.f32 	%f65, %f39, %f18, %f64;
	div.rn.f32 	%f66, %f65, %f1;
	mov.f32 	%f67, 0f00000000;
	sub.f32 	%f167, %f67, %f66;
	mov.f32 	%f170, %f167;
$L__BB5_5:
	setp.ge.s32 	%p14, %r4, %r3;
	@%p14 bra 	$L__BB5_12;
	add.s64 	%rd4, %rd1, 4;
	add.s64 	%rd5, %rd2, 4;
	mov.f32 	%f170, %f167;
$L__BB5_7:
	mul.wide.s32 	%rd15, %r41, 4;
	add.s64 	%rd6, %rd4, %rd15;
	add.s64 	%rd7, %rd5, %rd15;
	ld.global.nc.f32 	%f7, [%rd7+-4];
	setp.leu.f32 	%p15, %f7, 0f00000000;
	setp.geu.f32 	%p16, %f7, 0f3F800000;
	or.pred  	%p17, %p15, %p16;
	@%p17 bra 	$L__BB5_9;
	ld.global.nc.f32 	%f68, [%rd6+-4];
	setp.lt.f32 	%p18, %f7, 0f00800000;
	mul.f32 	%f69, %f7, 0f4B000000;
	selp.f32 	%f70, %f69, %f7, %p18;
	selp.f32 	%f71, 0fC1B80000, 0f00000000, %p18;
	mov.b32 	%r24, %f70;
	add.s32 	%r25, %r24, -1059760811;
	and.b32  	%r26, %r25, -8388608;
	sub.s32 	%r27, %r24, %r26;
	mov.b32 	%f72, %r27;
	cvt.rn.f32.s32 	%f73, %r26;
	fma.rn.f32 	%f74, %f73, 0f34000000, %f71;
	add.f32 	%f75, %f72, 0fBF800000;
	fma.rn.f32 	%f76, %f75, 0fBE055027, 0f3E1039F6;
	fma.rn.f32 	%f77, %f76, %f75, 0fBDF8CDCC;
	fma.rn.f32 	%f78, %f77, %f75, 0f3E0F2955;
	fma.rn.f32 	%f79, %f78, %f75, 0fBE2AD8B9;
	fma.rn.f32 	%f80, %f79, %f75, 0f3E4CED0B;
	fma.rn.f32 	%f81, %f80, %f75, 0fBE7FFF22;
	fma.rn.f32 	%f82, %f81, %f75, 0f3EAAAA78;
	fma.rn.f32 	%f83, %f82, %f75, 0fBF000000;
	mul.f32 	%f84, %f75, %f83;
	fma.rn.f32 	%f85, %f84, %f75, %f75;
	fma.rn.f32 	%f86, %f74, 0f3F317218, %f85;
	setp.gt.u32 	%p19, %r24, 2139095039;
	fma.rn.f32 	%f87, %f70, 0f7F800000, 0f7F800000;
	selp.f32 	%f88, %f87, %f86, %p19;
	setp.eq.f32 	%p20, %f70, 0f00000000;
	selp.f32 	%f89, 0fFF800000, %f88, %p20;
	mov.f32 	%f90, 0f3F800000;
	sub.f32 	%f91, %f90, %f68;
	sub.f32 	%f92, %f90, %f7;
	setp.lt.f32 	%p21, %f92, 0f00800000;
	mul.f32 	%f93, %f92, 0f4B000000;
	selp.f32 	%f94, %f93, %f92, %p21;
	selp.f32 	%f95, 0fC1B80000, 0f00000000, %p21;
	mov.b32 	%r28, %f94;
	add.s32 	%r29, %r28, -1059760811;
	and.b32  	%r30, %r29, -8388608;
	sub.s32 	%r31, %r28, %r30;
	mov.b32 	%f96, %r31;
	cvt.rn.f32.s32 	%f97, %r30;
	fma.rn.f32 	%f98, %f97, 0f34000000, %f95;
	add.f32 	%f99, %f96, 0fBF800000;
	fma.rn.f32 	%f100, %f99, 0fBE055027, 0f3E1039F6;
	fma.rn.f32 	%f101, %f100, %f99, 0fBDF8CDCC;
	fma.rn.f32 	%f102, %f101, %f99, 0f3E0F2955;
	fma.rn.f32 	%f103, %f102, %f99, 0fBE2AD8B9;
	fma.rn.f32 	%f104, %f103, %f99, 0f3E4CED0B;
	fma.rn.f32 	%f105, %f104, %f99, 0fBE7FFF22;
	fma.rn.f32 	%f106, %f105, %f99, 0f3EAAAA78;
	fma.rn.f32 	%f107, %f106, %f99, 0fBF000000;
	mul.f32 	%f108, %f99, %f107;
	fma.rn.f32 	%f109, %f108, %f99, %f99;
	fma.rn.f32 	%f110, %f98, 0f3F317218, %f109;
	setp.gt.u32 	%p22, %r28, 2139095039;
	fma.rn.f32 	%f111, %f94, 0f7F800000, 0f7F800000;
	selp.f32 	%f112, %f111, %f110, %p22;
	setp.eq.f32 	%p23, %f94, 0f00000000;
	selp.f32 	%f113, 0fFF800000, %f112, %p23;
	mul.f32 	%f114, %f113, %f91;
	fma.rn.f32 	%f115, %f89, %f68, %f114;
	div.rn.f32 	%f116, %f115, %f1;
	sub.f32 	%f170, %f170, %f116;
$L__BB5_9:
	ld.global.nc.f32 	%f10, [%rd7];
	setp.leu.f32 	%p24, %f10, 0f00000000;
	setp.geu.f32 	%p25, %f10, 0f3F800000;
	or.pred  	%p26, %p24, %p25;
	@%p26 bra 	$L__BB5_11;
	ld.global.nc.f32 	%f117, [%rd6];
	setp.lt.f32 	%p27, %f10, 0f00800000;
	mul.f32 	%f118, %f10, 0f4B000000;
	selp.f32 	%f119, %f118, %f10, %p27;
	selp.f32 	%f120, 0fC1B80000, 0f00000000, %p27;
	mov.b32 	%r32, %f119;
	add.s32 	%r33, %r32, -1059760811;
	and.b32  	%r34, %r33, -8388608;
	sub.s32 	%r35, %r32, %r34;
	mov.b32 	%f121, %r35;
	cvt.rn.f32.s32 	%f122, %r34;
	fma.rn.f32 	%f123, %f122, 0f34000000, %f120;
	add.f32 	%f124, %f121, 0fBF800000;
	fma.rn.f32 	%f125, %f124, 0fBE055027, 0f3E1039F6;
	fma.rn.f32 	%f126, %f125, %f124, 0fBDF8CDCC;
	fma.rn.f32 	%f127, %f126, %f124, 0f3E0F2955;
	fma.rn.f32 	%f128, %f127, %f124, 0fBE2AD8B9;
	fma.rn.f32 	%f129, %f128, %f124, 0f3E4CED0B;
	fma.rn.f32 	%f130, %f129, %f124, 0fBE7FFF22;
	fma.rn.f32 	%f131, %f130, %f124, 0f3EAAAA78;
	fma.rn.f32 	%f132, %f131, %f124, 0fBF000000;
	mul.f32 	%f133, %f124, %f132;
	fma.rn.f32 	%f134, %f133, %f124, %f124;
	fma.rn.f32 	%f135, %f123, 0f3F317218, %f134;
	setp.gt.u32 	%p28, %r32, 2139095039;
	fma.rn.f32 	%f136, %f119, 0f7F800000, 0f7F800000;
	selp.f32 	%f137, %f136, %f135, %p28;
	setp.eq.f32 	%p29, %f119, 0f00000000;
	selp.f32 	%f138, 0fFF800000, %f137, %p29;
	mov.f32 	%f139, 0f3F800000;
	sub.f32 	%f140, %f139, %f117;
	sub.f32 	%f141, %f139, %f10;
	setp.lt.f32 	%p30, %f141, 0f00800000;
	mul.f32 	%f142, %f141, 0f4B000000;
	selp.f32 	%f143, %f142, %f141, %p30;
	selp.f32 	%f144, 0fC1B80000, 0f00000000, %p30;
	mov.b32 	%r36, %f143;
	add.s32 	%r37, %r36, -1059760811;
	and.b32  	%r38, %r37, -8388608;
	sub.s32 	%r39, %r36, %r38;
	mov.b32 	%f145, %r39;
	cvt.rn.f32.s32 	%f146, %r38;
	fma.rn.f32 	%f147, %f146, 0f34000000, %f144;
	add.f32 	%f148, %f145, 0fBF800000;
	fma.rn.f32 	%f149, %f148, 0fBE055027, 0f3E1039F6;
	fma.rn.f32 	%f150, %f149, %f148, 0fBDF8CDCC;
	fma.rn.f32 	%f151, %f150, %f148, 0f3E0F2955;
	fma.rn.f32 	%f152, %f151, %f148, 0fBE2AD8B9;
	fma.rn.f32 	%f153, %f152, %f148, 0f3E4CED0B;
	fma.rn.f32 	%f154, %f153, %f148, 0fBE7FFF22;
	fma.rn.f32 	%f155, %f154, %f148, 0f3EAAAA78;
	fma.rn.f32 	%f156, %f155, %f148, 0fBF000000;
	mul.f32 	%f157, %f148, %f156;
	fma.rn.f32 	%f158, %f157, %f148, %f148;
	fma.rn.f32 	%f159, %f147, 0f3F317218, %f158;
	setp.gt.u32 	%p31, %r36, 2139095039;
	fma.rn.f32 	%f160, %f143, 0f7F800000, 0f7F800000;
	selp.f32 	%f161, %f160, %f159, %p31;
	setp.eq.f32 	%p32, %f143, 0f00000000;
	selp.f32 	%f162, 0fFF800000, %f161, %p32;
	mul.f32 	%f163, %f162, %f140;
	fma.rn.f32 	%f164, %f138, %f117, %f163;
	div.rn.f32 	%f165, %f164, %f1;
	sub.f32 	%f170, %f170, %f165;
$L__BB5_11:
	add.s32 	%r41, %r41, 2;
	setp.lt.s32 	%p33, %r41, %r3;
	@%p33 bra 	$L__BB5_7;
$L__BB5_12:
	cvta.to.global.u64 	%rd16, %rd8;
	mul.wide.s32 	%rd17, %r1, 4;
	add.s64 	%rd18, %rd16, %rd17;
	st.global.f32 	[%rd18], %f170;
$L__BB5_13:
	ret;

}


// ===== COMPILED SASS (sm_100) =====

	.target	sm_100

	.elftype	@"ET_EXEC"


//--------------------- .note.nv.tkinfo           --------------------------
	.section	.note.nv.tkinfo,"",@"SHT_NOTE"
	.sectionflags	@"SHF_NOTE_NV_TKINFO"
	.tkinfo
        /*0018*/ 	.word	0x00000002
        /*0030*/ 	.string	""
        /*0030*/ 	.string	"ptxas"
        /*0030*/ 	.string	"Cuda compilation tools, release 13.0, V13.0.88"
        /*0030*/ 	.string	"Build cuda_13.0.r13.0/compiler.36424714_0"
        /*0030*/ 	.string	"-arch sm_100 -m 64 "



//--------------------- .note.nv.cuinfo           --------------------------
	.section	.note.nv.cuinfo,"",@"SHT_NOTE"
	.sectionflags	@"SHF_NOTE_NV_CUINFO"
        /*0018*/ 	.short	0x0002
        /*001a*/ 	.short	0x0064
        /*001c*/ 	.short	0x0082
	.zero		2


//--------------------- .nv.info                  --------------------------
	.section	.nv.info,"",@"SHT_CUDA_INFO"
	.align	4


	//----- nvinfo : EIATTR_REGCOUNT
	.align		4
        /*0000*/ 	.byte	0x04, 0x2f
        /*0002*/ 	.short	(.L_1 - .L_0)
	.align		4
.L_0:
        /*0004*/ 	.word	index@(Sum)
        /*0008*/ 	.word	0x00000014


	//----- nvinfo : EIATTR_FRAME_SIZE
	.align		4
.L_1:
        /*000c*/ 	.byte	0x04, 0x11
        /*000e*/ 	.short	(.L_3 - .L_2)
	.align		4
.L_2:
        /*0010*/ 	.word	index@(Sum)
        /*0014*/ 	.word	0x00000000


	//----- nvinfo : EIATTR_REGCOUNT
	.align		4
.L_3:
        /*0018*/ 	.byte	0x04, 0x2f
        /*001a*/ 	.short	(.L_5 - .L_4)
	.align		4
.L_4:
        /*001c*/ 	.word	index@(UpdateAdamOptimizer)
        /*0020*/ 	.word	0x0000001a


	//----- nvinfo : EIATTR_FRAME_SIZE
	.align		4
.L_5:
        /*0024*/ 	.byte	0x04, 0x11
        /*0026*/ 	.short	(.L_7 - .L_6)
	.align		4
.L_6:
        /*0028*/ 	.word	index@($__internal_2_$__cuda_sm3x_div_rn_noftz_f32_slowpath)
        /*002c*/ 	.word	0x00000000


	//----- nvinfo : EIATTR_FRAME_SIZE
	.align		4
.L_7:
        /*0030*/ 	.byte	0x04, 0x11
        /*0032*/ 	.short	(.L_9 - .L_8)
	.align		4
.L_8:
        /*0034*/ 	.word	index@($__internal_1_$__cuda_sm20_sqrt_rn_f32_slowpath)
        /*0038*/ 	.word	0x00000000


	//----- nvinfo : EIATTR_FRAME_SIZE
	.align		4
.L_9:
        /*003c*/ 	.byte	0x04, 0x11
        /*003e*/ 	.short	(.L_11 - .L_10)
	.align		4
.L_10:
        /*0040*/ 	.word	index@(UpdateAdamOptimizer)
        /*0044*/ 	.word	0x00000000


	//----- nvinfo : EIATTR_REGCOUNT
	.align		4
.L_11:
        /*0048*/ 	.byte	0x04, 0x2f
        /*004a*/ 	.short	(.L_13 - .L_12)
	.align		4
.L_12:
        /*004c*/ 	.word	index@(UpdateSGDOptimizer)
        /*0050*/ 	.word	0x00000016


	//----- nvinfo : EIATTR_FRAME_SIZE
	.align		4
.L_13:
        /*0054*/ 	.byte	0x04, 0x11
        /*0056*/ 	.short	(.L_15 - .L_14)
	.align		4
.L_14:
        /*0058*/ 	.word	index@(UpdateSGDOptimizer)
        /*005c*/ 	.word	0x00000000


	//----- nvinfo : EIATTR_REGCOUNT
	.align		4
.L_15:
        /*0060*/ 	.byte	0x04, 0x2f
        /*0062*/ 	.short	(.L_17 - .L_16)
	.align		4
.L_16:
        /*0064*/ 	.word	index@(ComputeAccuracy)
        /*0068*/ 	.word	0x00000014


	//----- nvinfo : EIATTR_FRAME_SIZE
	.align		4
.L_17:
        /*006c*/ 	.byte	0x04, 0x11
        /*006e*/ 	.short	(.L_19 - .L_18)
	.align		4
.L_18:
        /*0070*/ 	.word	index@(ComputeAccuracy)
        /*0074*/ 	.word	0x00000000


	//----- nvinfo : EIATTR_REGCOUNT
	.align		4
.L_19:
        /*0078*/ 	.byte	0x04, 0x2f
        /*007a*/ 	.short	(.L_21 - .L_20)
	.align		4
.L_20:
        /*007c*/ 	.word	index@(ComputeCategoricalCrossentropyLoss)
        /*0080*/ 	.word	0x00000018


	//----- nvinfo : EIATTR_FRAME_SIZE
	.align		4
.L_21:
        /*0084*/ 	.byte	0x04, 0x11
        /*0086*/ 	.short	(.L_23 - .L_22)
	.align		4
.L_22:
        /*0088*/ 	.word	index@(ComputeCategoricalCrossentropyLoss)
        /*008c*/ 	.word	0x00000000


	//----- nvinfo : EIATTR_REGCOUNT
	.align		4
.L_23:
        /*0090*/ 	.byte	0x04, 0x2f
        /*0092*/ 	.short	(.L_25 - .L_24)
	.align		4
.L_24:
        /*0094*/ 	.word	index@(ComputeBinaryCrossentropyLoss)
        /*0098*/ 	.word	0x0000001c


	//----- nvinfo : EIATTR_FRAME_SIZE
	.align		4
.L_25:
        /*009c*/ 	.byte	0x04, 0x11
        /*009e*/ 	.short	(.L_27 - .L_26)
	.align		4
.L_26:
        /*00a0*/ 	.word	index@($__internal_0_$__cuda_sm3x_div_rn_noftz_f32_slowpath)
        /*00a4*/ 	.word	0x00000000


	//----- nvinfo : EIATTR_FRAME_SIZE
	.align		4
.L_27:
        /*00a8*/ 	.byte	0x04, 0x11
        /*00aa*/ 	.short	(.L_29 - .L_28)
	.align		4
.L_28:
        /*00ac*/ 	.word	index@(ComputeBinaryCrossentropyLoss)
        /*00b0*/ 	.word	0x00000000


	//----- nvinfo : EIATTR_MIN_STACK_SIZE
	.align		4
.L_29:
        /*00b4*/ 	.byte	0x04, 0x12
        /*00b6*/ 	.short	(.L_31 - .L_30)
	.align		4
.L_30:
        /*00b8*/ 	.word	index@(ComputeBinaryCrossentropyLoss)
        /*00bc*/ 	.word	0x00000000


	//----- nvinfo : EIATTR_MIN_STACK_SIZE
	.align		4
.L_31:
        /*00c0*/ 	.byte	0x04, 0x12
        /*00c2*/ 	.short	(.L_33 - .L_32)
	.align		4
.L_32:
        /*00c4*/ 	.word	index@(ComputeCategoricalCrossentropyLoss)
        /*00c8*/ 	.word	0x00000000


	//----- nvinfo : EIATTR_MIN_STACK_SIZE
	.align		4
.L_33:
        /*00cc*/ 	.byte	0x04, 0x12
        /*00ce*/ 	.short	(.L_35 - .L_34)
	.align		4
.L_34:
        /*00d0*/ 	.word	index@(ComputeAccuracy)
        /*00d4*/ 	.word	0x00000000


	//----- nvinfo : EIATTR_MIN_STACK_SIZE
	.align		4
.L_35:
        /*00d8*/ 	.byte	0x04, 0x12
        /*00da*/ 	.short	(.L_37 - .L_36)
	.align		4
.L_36:
        /*00dc*/ 	.word	index@(UpdateSGDOptimizer)
        /*00e0*/ 	.word	0x00000000


	//----- nvinfo : EIATTR_MIN_STACK_SIZE
	.align		4
.L_37:
        /*00e4*/ 	.byte	0x04, 0x12
        /*00e6*/ 	.short	(.L_39 - .L_38)
	.align		4
.L_38:
        /*00e8*/ 	.word	index@(UpdateAdamOptimizer)
        /*00ec*/ 	.word	0x00000000


	//----- nvinfo : EIATTR_MIN_STACK_SIZE
	.align		4
.L_39:
        /*00f0*/ 	.byte	0x04, 0x12
        /*00f2*/ 	.short	(.L_41 - .L_40)
	.align		4
.L_40:
        /*00f4*/ 	.word	index@(Sum)
        /*00f8*/ 	.word	0x00000000
.L_41:


//--------------------- .nv.compat                --------------------------
	.section	.nv.compat,"",@"SHT_CUDA_COMPAT_INFO"
	.align	4
        /*0000*/ 	.byte	0x02, 0x09, 0x00, 0x00, 0x02, 0x02, 0x01, 0x00, 0x02, 0x05, 0x05, 0x00, 0x03, 0x07, 0x01, 0x01
        /*0010*/ 	.byte	0x02, 0x03, 0x00, 0x00, 0x02, 0x06, 0x01, 0x00, 0x04, 0x0b, 0x08, 0x00, 0x01, 0x00, 0x00, 0x00
        /*0020*/ 	.byte	0x00, 0x00, 0x00, 0x00


//--------------------- .nv.info.ComputeBinaryCrossentropyLoss --------------------------
	.section	.nv.info.ComputeBinaryCrossentropyLoss,"",@"SHT_CUDA_INFO"
	.sectionflags	@""
	.align	4


	//----- nvinfo : EIATTR_CUDA_API_VERSION
	.align		4
        /*0000*/ 	.byte	0x04, 0x37
        /*0002*/ 	.short	(.L_43 - .L_42)
.L_42:
        /*0004*/ 	.word	0x00000082


	//----- nvinfo : EIATTR_KPARAM_INFO
	.align		4
.L_43:
        /*0008*/ 	.byte	0x04, 0x17
        /*000a*/ 	.short	(.L_45 - .L_44)
.L_44:
        /*000c*/ 	.word	0x00000000
        /*0010*/ 	.short	0x0004
        /*0012*/ 	.short	0x0018
        /*0014*/ 	.byte	0x00, 0xf5, 0x21, 0x00


	//----- nvinfo : EIATTR_KPARAM_INFO
	.align		4
.L_45:
        /*0018*/ 	.byte	0x04, 0x17
        /*001a*/ 	.short	(.L_47 - .L_46)
.L_46:
        /*001c*/ 	.word	0x00000000
        /*0020*/ 	.short	0x0003
        /*0022*/ 	.short	0x0010
        /*0024*/ 	.byte	0x00, 0xf5, 0x21, 0x00


	//----- nvinfo : EIATTR_KPARAM_INFO
	.align		4
.L_47:
        /*0028*/ 	.byte	0x04, 0x17
        /*002a*/ 	.short	(.L_49 - .L_48)
.L_48:
        /*002c*/ 	.word	0x00000000
        /*0030*/ 	.short	0x0002
        /*0032*/ 	.short	0x0008
        /*0034*/ 	.byte	0x00, 0xf5, 0x21, 0x00


	//----- nvinfo : EIATTR_KPARAM_INFO
	.align		4
.L_49:
        /*0038*/ 	.byte	0x04, 0x17
        /*003a*/ 	.short	(.L_51 - .L_50)
.L_50:
        /*003c*/ 	.word	0x00000000
        /*0040*/ 	.short	0x0001
        /*0042*/ 	.short	0x0004
        /*0044*/ 	.byte	0x00, 0xf0, 0x11, 0x00


	//----- nvinfo : EIATTR_KPARAM_INFO
	.align		4
.L_51:
        /*0048*/ 	.byte	0x04, 0x17
        /*004a*/ 	.short	(.L_53 - .L_52)
.L_52:
        /*004c*/ 	.word	0x00000000
        /*0050*/ 	.short	0x0000
        /*0052*/ 	.short	0x0000
        /*0054*/ 	.byte	0x00, 0xf0, 0x11, 0x00


	//----- nvinfo : EIATTR_SPARSE_MMA_MASK
	.align		4
.L_53:
        /*0058*/ 	.byte	0x03, 0x50
        /*005a*/ 	.short	0x0000


	//----- nvinfo : EIATTR_MAXREG_COUNT
	.align		4
        /*005c*/ 	.byte	0x03, 0x1b
        /*005e*/ 	.short	0x00ff


	//----- nvinfo : EIATTR_MERCURY_ISA_VERSION
	.align		4
        /*0060*/ 	.byte	0x03, 0x5f
        /*0062*/ 	.short	0x0101


	//----- nvinfo : EIATTR_VRC_CTA_INIT_COUNT
	.align		4
        /*0064*/ 	.byte	0x02, 0x4a
	.zero		1
	.zero		1


	//----- nvinfo : EIATTR_EXIT_INSTR_OFFSETS
	.align		4
        /*0068*/ 	.byte	0x04, 0x1c
        /*006a*/ 	.short	(.L_55 - .L_54)


	//   ....[0]....
.L_54:
        /*006c*/ 	.word	0x00000070


	//   ....[1]....
        /*0070*/ 	.word	0x000011a0


	//----- nvinfo : EIATTR_CRS_STACK_SIZE
	.align		4
.L_55:
        /*0074*/ 	.byte	0x04, 0x1e
        /*0076*/ 	.short	(.L_57 - .L_56)
.L_56:
        /*0078*/ 	.word	0x00000000


	//----- nvinfo : EIATTR_CBANK_PARAM_SIZE
	.align		4
.L_57:
        /*007c*/ 	.byte	0x03, 0x19
        /*007e*/ 	.short	0x0020


	//----- nvinfo : EIATTR_PARAM_CBANK
	.align		4
        /*0080*/ 	.byte	0x04, 0x0a
        /*0082*/ 	.short	(.L_59 - .L_58)
	.align		4
.L_58:
        /*0084*/ 	.word	index@(.nv.constant0.ComputeBinaryCrossentropyLoss)
        /*0088*/ 	.short	0x0380
        /*008a*/ 	.short	0x0020


	//----- nvinfo : EIATTR_SW_WAR
	.align		4
.L_59:
        /*008c*/ 	.byte	0x04, 0x36
        /*008e*/ 	.short	(.L_61 - .L_60)
.L_60:
        /*0090*/ 	.word	0x00000008
.L_61:


//--------------------- .nv.info.ComputeCategoricalCrossentropyLoss --------------------------
	.section	.nv.info.ComputeCategoricalCrossentropyLoss,"",@"SHT_CUDA_INFO"
	.sectionflags	@""
	.align	4


	//----- nvinfo : EIATTR_CUDA_API_VERSION
	.align		4
        /*0000*/ 	.byte	0x04, 0x37
        /*0002*/ 	.short	(.L_63 - .L_62)
.L_62:
        /*0004*/ 	.word	0x00000082


	//----- nvinfo : EIATTR_KPARAM_INFO
	.align		4
.L_63:
        /*0008*/ 	.byte	0x04, 0x17
        /*000a*/ 	.short	(.L_65 - .L_64)
.L_64:
        /*000c*/ 	.word	0x00000000
        /*0010*/ 	.short	0x0004
        /*0012*/ 	.short	0x0018
        /*0014*/ 	.byte	0x00, 0xf5, 0x21, 0x00


	//----- nvinfo : EIATTR_KPARAM_INFO
	.align		4
.L_65:
        /*0018*/ 	.byte	0x04, 0x17
        /*001a*/ 	.short	(.L_67 - .L_66)
.L_66:
        /*001c*/ 	.word	0x00000000
        /*0020*/ 	.short	0x0003
        /*0022*/ 	.short	0x0010
        /*0024*/ 	.byte	0x00, 0xf5, 0x21, 0x00


	//----- nvinfo : EIATTR_KPARAM_INFO
	.align		4
.L_67:
        /*0028*/ 	.byte	0x04, 0x17
        /*002a*/ 	.short	(.L_69 - .L_68)
.L_68:
        /*002c*/ 	.word	0x00000000
        /*0030*/ 	.short	0x0002
        /*0032*/ 	.short	0x0008
        /*0034*/ 	.byte	0x00, 0xf5, 0x21, 0x00


	//----- nvinfo : EIATTR_KPARAM_INFO
	.align		4
.L_69:
        /*0038*/ 	.byte	0x04, 0x17
        /*003a*/ 	.short	(.L_71 - .L_70)
.L_70:
        /*003c*/ 	.word	0x00000000
        /*0040*/ 	.short	0x0001
        /*0042*/ 	.short	0x0004
        /*0044*/ 	.byte	0x00, 0xf0, 0x11, 0x00


	//----- nvinfo : EIATTR_KPARAM_INFO
	.align		4
.L_71:
        /*0048*/ 	.byte	0x04, 0x17
        /*004a*/ 	.short	(.L_73 - .L_72)
.L_72:
        /*004c*/ 	.word	0x00000000
        /*0050*/ 	.short	0x0000
        /*0052*/ 	.short	0x0000
        /*0054*/ 	.byte	0x00, 0xf0, 0x11, 0x00


	//----- nvinfo : EIATTR_SPARSE_MMA_MASK
	.align		4
.L_73:
        /*0058*/ 	.byte	0x03, 0x50
        /*005a*/ 	.short	0x0000


	//----- nvinfo : EIATTR_MAXREG_COUNT
	.align		4
        /*005c*/ 	.byte	0x03, 0x1b
        /*005e*/ 	.short	0x00ff


	//----- nvinfo : EIATTR_MERCURY_ISA_VERSION
	.align		4
        /*0060*/ 	.byte	0x03, 0x5f
        /*0062*/ 	.short	0x0101


	//----- nvinfo : EIATTR_VRC_CTA_INIT_COUNT
	.align		4
        /*0064*/ 	.byte	0x02, 0x4a
	.zero		1
	.zero		1


	//----- nvinfo : EIATTR_EXIT_INSTR_OFFSETS
	.align		4
        /*0068*/ 	.byte	0x04, 0x1c
        /*006a*/ 	.short	(.L_75 - .L_74)


	//   ....[0]....
.L_74:
        /*006c*/ 	.word	0x00000070


	//   ....[1]....
        /*0070*/ 	.word	0x00001230


	//----- nvinfo : EIATTR_CRS_STACK_SIZE
	.align		4
.L_75:
        /*0074*/ 	.byte	0x04, 0x1e
        /*0076*/ 	.short	(.L_77 - .L_76)
.L_76:
        /*0078*/ 	.word	0x00000000


	//----- nvinfo : EIATTR_CBANK_PARAM_SIZE
	.align		4
.L_77:
        /*007c*/ 	.byte	0x03, 0x19
        /*007e*/ 	.short	0x0020


	//----- nvinfo : EIATTR_PARAM_CBANK
	.align		4
        /*0080*/ 	.byte	0x04, 0x0a
        /*0082*/ 	.short	(.L_79 - .L_78)
	.align		4
.L_78:
        /*0084*/ 	.word	index@(.nv.constant0.ComputeCategoricalCrossentropyLoss)
        /*0088*/ 	.short	0x0380
        /*008a*/ 	.short	0x0020


	//----- nvinfo : EIATTR_SW_WAR
	.align		4
.L_79:
        /*008c*/ 	.byte	0x04, 0x36
        /*008e*/ 	.short	(.L_81 - .L_80)
.L_80:
        /*0090*/ 	.word	0x00000008
.L_81:


//--------------------- .nv.info.ComputeAccuracy  --------------------------
	.section	.nv.info.ComputeAccuracy,"",@"SHT_CUDA_INFO"
	.sectionflags	@""
	.align	4


	//----- nvinfo : EIATTR_CUDA_API_VERSION
	.align		4
        /*0000*/ 	.byte	0x04, 0x37
        /*0002*/ 	.short	(.L_83 - .L_82)
.L_82:
        /*0004*/ 	.word	0x00000082


	//----- nvinfo : EIATTR_KPARAM_INFO
	.align		4
.L_83:
        /*0008*/ 	.byte	0x04, 0x17
        /*000a*/ 	.short	(.L_85 - .L_84)
.L_84:
        /*000c*/ 	.word	0x00000000
        /*0010*/ 	.short	0x0004
        /*0012*/ 	.short	0x0018
        /*0014*/ 	.byte	0x00, 0xf5, 0x21, 0x00


	//----- nvinfo : EIATTR_KPARAM_INFO
	.align		4
.L_85:
        /*0018*/ 	.byte	0x04, 0x17
        /*001a*/ 	.short	(.L_87 - .L_86)
.L_86:
        /*001c*/ 	.word	0x00000000
        /*0020*/ 	.short	0x0003
        /*0022*/ 	.short	0x0010
        /*0024*/ 	.byte	0x00, 0xf5, 0x21, 0x00


	//----- nvinfo : EIATTR_KPARAM_INFO
	.align		4
.L_87:
        /*0028*/ 	.byte	0x04, 0x17
        /*002a*/ 	.short	(.L_89 - .L_88)
.L_88:
        /*002c*/ 	.word	0x00000000
        /*0030*/ 	.short	0x0002
        /*0032*/ 	.short	0x0008
        /*0034*/ 	.byte	0x00, 0xf5, 0x21, 0x00


	//----- nvinfo : EIATTR_KPARAM_INFO
	.align		4
.L_89:
        /*0038*/ 	.byte	0x04, 0x17
        /*003a*/ 	.short	(.L_91 - .L_90)
.L_90:
        /*003c*/ 	.word	0x00000000
        /*0040*/ 	.short	0x0001
        /*0042*/ 	.short	0x0004
        /*0044*/ 	.byte	0x00, 0xf0, 0x11, 0x00


	//----- nvinfo : EIATTR_KPARAM_INFO
	.align		4
.L_91:
        /*0048*/ 	.byte	0x04, 0x17
        /*004a*/ 	.short	(.L_93 - .L_92)
.L_92:
        /*004c*/ 	.word	0x00000000
        /*0050*/ 	.short	0x0000
        /*0052*/ 	.short	0x0000
        /*0054*/ 	.byte	0x00, 0xf0, 0x11, 0x00


	//----- nvinfo : EIATTR_SPARSE_MMA_MASK
	.align		4
.L_93:
        /*0058*/ 	.byte	0x03, 0x50
        /*005a*/ 	.short	0x0000


	//----- nvinfo : EIATTR_MAXREG_COUNT
	.align		4
        /*005c*/ 	.byte	0x03, 0x1b
        /*005e*/ 	.short	0x00ff


	//----- nvinfo : EIATTR_MERCURY_ISA_VERSION
	.align		4
        /*0060*/ 	.byte	0x03, 0x5f
        /*0062*/ 	.short	0x0101


	//----- nvinfo : EIATTR_VRC_CTA_INIT_COUNT
	.align		4
        /*0064*/ 	.byte	0x02, 0x4a
	.zero		1
	.zero		1


	//----- nvinfo : EIATTR_EXIT_INSTR_OFFSETS
	.align		4
        /*0068*/ 	.byte	0x04, 0x1c
        /*006a*/ 	.short	(.L_95 - .L_94)


	//   ....[0]....
.L_94:
        /*006c*/ 	.word	0x00000070


	//   ....[1]....
        /*0070*/ 	.word	0x00000170


	//   ....[2]....
        /*0074*/ 	.word	0x00000ec0


	//----- nvinfo : EIATTR_CRS_STACK_SIZE
	.align		4
.L_95:
        /*0078*/ 	.byte	0x04, 0x1e
        /*007a*/ 	.short	(.L_97 - .L_96)
.L_96:
        /*007c*/ 	.word	0x00000000


	//----- nvinfo : EIATTR_CBANK_PARAM_SIZE
	.align		4
.L_97:
        /*0080*/ 	.byte	0x03, 0x19
        /*0082*/ 	.short	0x0020


	//----- nvinfo : EIATTR_PARAM_CBANK
	.align		4
        /*0084*/ 	.byte	0x04, 0x0a
        /*0086*/ 	.short	(.L_99 - .L_98)
	.align		4
.L_98:
        /*0088*/ 	.word	index@(.nv.constant0.ComputeAccuracy)
        /*008c*/ 	.short	0x0380
        /*008e*/ 	.short	0x0020


	//----- nvinfo : EIATTR_SW_WAR
	.align		4
.L_99:
        /*0090*/ 	.byte	0x04, 0x36
        /*0092*/ 	.short	(.L_101 - .L_100)
.L_100:
        /*0094*/ 	.word	0x00000008
.L_101:


//--------------------- .nv.info.UpdateSGDOptimizer --------------------------
	.section	.nv.info.UpdateSGDOptimizer,"",@"SHT_CUDA_INFO"
	.sectionflags	@""
	.align	4


	//----- nvinfo : EIATTR_CUDA_API_VERSION
	.align		4
        /*0000*/ 	.byte	0x04, 0x37
        /*0002*/ 	.short	(.L_103 - .L_102)
.L_102:
        /*0004*/ 	.word	0x00000082


	//----- nvinfo : EIATTR_KPARAM_INFO
	.align		4
.L_103:
        /*0008*/ 	.byte	0x04, 0x17
        /*000a*/ 	.short	(.L_105 - .L_104)
.L_104:
        /*000c*/ 	.word	0x00000000
        /*0010*/ 	.short	0x0007
        /*0012*/ 	.short	0x0028
        /*0014*/ 	.byte	0x00, 0xf5, 0x21, 0x00


	//----- nvinfo : EIATTR_KPARAM_INFO
	.align		4
.L_105:
        /*0018*/ 	.byte	0x04, 0x17
        /*001a*/ 	.short	(.L_107 - .L_106)
.L_106:
        /*001c*/ 	.word	0x00000000
        /*0020*/ 	.short	0x0006
        /*0022*/ 	.short	0x0020
        /*0024*/ 	.byte	0x00, 0xf5, 0x21, 0x00


	//----- nvinfo : EIATTR_KPARAM_INFO
	.align		4
.L_107:
        /*0028*/ 	.byte	0x04, 0x17
        /*002a*/ 	.short	(.L_109 - .L_108)
.L_108:
        /*002c*/ 	.word	0x00000000
        /*0030*/ 	.short	0x0005
        /*0032*/ 	.short	0x0018
        /*0034*/ 	.byte	0x00, 0xf5, 0x21, 0x00


	//----- nvinfo : EIATTR_KPARAM_INFO
	.align		4
.L_109:
        /*0038*/ 	.byte	0x04, 0x17
        /*003a*/ 	.short	(.L_111 - .L_110)
.L_110:
        /*003c*/ 	.word	0x00000000
        /*0040*/ 	.short	0x0004
        /*0042*/ 	.short	0x0010
        /*0044*/ 	.byte	0x00, 0xf0, 0x05, 0x00


	//----- nvinfo : EIATTR_KPARAM_INFO
	.align		4
.L_111:
        /*0048*/ 	.byte	0x04, 0x17
        /*004a*/ 	.short	(.L_113 - .L_112)
.L_112:
        /*004c*/ 	.word	0x00000000
        /*0050*/ 	.short	0x0003
        /*0052*/ 	.short	0x000c
        /*0054*/ 	.byte	0x00, 0xf0, 0x11, 0x00


	//----- nvinfo : EIATTR_KPARAM_INFO
	.align		4
.L_113:
        /*0058*/ 	.byte	0x04, 0x17
        /*005a*/ 	.short	(.L_115 - .L_114)
.L_114:
        /*005c*/ 	.word	0x00000000
        /*0060*/ 	.short	0x0002
        /*0062*/ 	.short	0x0008
        /*0064*/ 	.byte	0x00, 0xf0, 0x11, 0x00


	//----- nvinfo : EIATTR_KPARAM_INFO
	.align		4
.L_115:
        /*0068*/ 	.byte	0x04, 0x17
        /*006a*/ 	.short	(.L_117 - .L_116)
.L_116:
        /*006c*/ 	.word	0x00000000
        /*0070*/ 	.short	0x0001
        /*0072*/ 	.short	0x0004
        /*0074*/ 	.byte	0x00, 0xf0, 0x11, 0x00


	//----- nvinfo : EIATTR_KPARAM_INFO
	.align		4
.L_117:
        /*0078*/ 	.byte	0x04, 0x17
        /*007a*/ 	.short	(.L_119 - .L_118)
.L_118:
        /*007c*/ 	.word	0x00000000
        /*0080*/ 	.short	0x0000
        /*0082*/ 	.short	0x0000
        /*0084*/ 	.byte	0x00, 0xf0, 0x11, 0x00


	//----- nvinfo : EIATTR_SPARSE_MMA_MASK
	.align		4
.L_119:
        /*0088*/ 	.byte	0x03, 0x50
        /*008a*/ 	.short	0x0000


	//----- nvinfo : EIATTR_MAXREG_COUNT
	.align		4
        /*008c*/ 	.byte	0x03, 0x1b
        /*008e*/ 	.short	0x00ff


	//----- nvinfo : EIATTR_MERCURY_ISA_VERSION
	.align		4
        /*0090*/ 	.byte	0x03, 0x5f
        /*0092*/ 	.short	0x0101


	//----- nvinfo : EIATTR_VRC_CTA_INIT_COUNT
	.align		4
        /*0094*/ 	.byte	0x02, 0x4a
	.zero		1
	.zero		1


	//----- nvinfo : EIATTR_EXIT_INSTR_OFFSETS
	.align		4
        /*0098*/ 	.byte	0x04, 0x1c
        /*009a*/ 	.short	(.L_121 - .L_120)


	//   ....[0]....
.L_120:
        /*009c*/ 	.word	0x00000070


	//   ....[1]....
        /*00a0*/ 	.word	0x00000280


	//   ....[2]....
        /*00a4*/ 	.word	0x00000370


	//----- nvinfo : EIATTR_CRS_STACK_SIZE
	.align		4
.L_121:
        /*00a8*/ 	.byte	0x04, 0x1e
        /*00aa*/ 	.short	(.L_123 - .L_122)
.L_122:
        /*00ac*/ 	.word	0x00000000


	//----- nvinfo : EIATTR_CBANK_PARAM_SIZE
	.align		4
.L_123:
        /*00b0*/ 	.byte	0x03, 0x19
        /*00b2*/ 	.short	0x0030


	//----- nvinfo : EIATTR_PARAM_CBANK
	.align		4
        /*00b4*/ 	.byte	0x04, 0x0a
        /*00b6*/ 	.short	(.L_125 - .L_124)
	.align		4
.L_124:
        /*00b8*/ 	.word	index@(.nv.constant0.UpdateSGDOptimizer)
        /*00bc*/ 	.short	0x0380
        /*00be*/ 	.short	0x0030


	//----- nvinfo : EIATTR_SW_WAR
	.align		4
.L_125:
        /*00c0*/ 	.byte	0x04, 0x36
        /*00c2*/ 	.short	(.L_127 - .L_126)
.L_126:
        /*00c4*/ 	.word	0x00000008
.L_127:


//--------------------- .nv.info.UpdateAdamOptimizer --------------------------
	.section	.nv.info.UpdateAdamOptimizer,"",@"SHT_CUDA_INFO"
	.sectionflags	@""
	.align	4


	//----- nvinfo : EIATTR_CUDA_API_VERSION
	.align		4
        /*0000*/ 	.byte	0x04, 0x37
        /*0002*/ 	.short	(.L_129 - .L_128)
.L_128:
        /*0004*/ 	.word	0x00000082


	//----- nvinfo : EIATTR_KPARAM_INFO
	.align		4
.L_129:
        /*0008*/ 	.byte	0x04, 0x17
        /*000a*/ 	.short	(.L_131 - .L_130)
.L_130:
        /*000c*/ 	.word	0x00000000
        /*0010*/ 	.short	0x0008
        /*0012*/ 	.short	0x0030
        /*0014*/ 	.byte	0x00, 0xf5, 0x21, 0x00


	//----- nvinfo : EIATTR_KPARAM_INFO
	.align		4
.L_131:
        /*0018*/ 	.byte	0x04, 0x17
        /*001a*/ 	.short	(.L_133 - .L_132)
.L_132:
        /*001c*/ 	.word	0x00000000
        /*0020*/ 	.short	0x0007
        /*0022*/ 	.short	0x0028
        /*0024*/ 	.byte	0x00, 0xf5, 0x21, 0x00


	//----- nvinfo : EIATTR_KPARAM_INFO
	.align		4
.L_133:
        /*0028*/ 	.byte	0x04, 0x17
        /*002a*/ 	.short	(.L_135 - .L_134)
.L_134:
        /*002c*/ 	.word	0x00000000
        /*0030*/ 	.short	0x0006
        /*0032*/ 	.short	0x0020
        /*0034*/ 	.byte	0x00, 0xf5, 0x21, 0x00


	//----- nvinfo : EIATTR_KPARAM_INFO
	.align		4
.L_135:
        /*0038*/ 	.byte	0x04, 0x17
        /*003a*/ 	.short	(.L_137 - .L_136)
.L_136:
        /*003c*/ 	.word	0x00000000
        /*0040*/ 	.short	0x0005
        /*0042*/ 	.short	0x0018
        /*0044*/ 	.byte	0x00, 0xf5, 0x21, 0x00


	//----- nvinfo : EIATTR_KPARAM_INFO
	.align		4
.L_137:
        /*0048*/ 	.byte	0x04, 0x17
        /*004a*/ 	.short	(.L_139 - .L_138)
.L_138:
        /*004c*/ 	.word	0x00000000
        /*0050*/ 	.short	0x0004
        /*0052*/ 	.short	0x0010
        /*0054*/ 	.byte	0x00, 0xf0, 0x11, 0x00


	//----- nvinfo : EIATTR_KPARAM_INFO
	.align		4
.L_139:
        /*0058*/ 	.byte	0x04, 0x17
        /*005a*/ 	.short	(.L_141 - .L_140)
.L_140:
        /*005c*/ 	.word	0x00000000
        /*0060*/ 	.short	0x0003
        /*0062*/ 	.short	0x000c
        /*0064*/ 	.byte	0x00, 0xf0, 0x11, 0x00


	//----- nvinfo : EIATTR_KPARAM_INFO
	.align		4
.L_141:
        /*0068*/ 	.byte	0x04, 0x17
        /*006a*/ 	.short	(.L_143 - .L_142)
.L_142:
        /*006c*/ 	.word	0x00000000
        /*0070*/ 	.short	0x0002
        /*0072*/ 	.short	0x0008
        /*0074*/ 	.byte	0x00, 0xf0, 0x11, 0x00


	//----- nvinfo : EIATTR_KPARAM_INFO
	.align		4
.L_143:
        /*0078*/ 	.byte	0x04, 0x17
        /*007a*/ 	.short	(.L_145 - .L_144)
.L_144:
        /*007c*/ 	.word	0x00000000
        /*0080*/ 	.short	0x0001
        /*0082*/ 	.short	0x0004
        /*0084*/ 	.byte	0x00, 0xf0, 0x11, 0x00


	//----- nvinfo : EIATTR_KPARAM_INFO
	.align		4
.L_145:
        /*0088*/ 	.byte	0x04, 0x17
        /*008a*/ 	.short	(.L_147 - .L_146)
.L_146:
        /*008c*/ 	.word	0x00000000
        /*0090*/ 	.short	0x0000
        /*0092*/ 	.short	0x0000
        /*0094*/ 	.byte	0x00, 0xf0, 0x11, 0x00


	//----- nvinfo : EIATTR_SPARSE_MMA_MASK
	.align		4
.L_147:
        /*0098*/ 	.byte	0x03, 0x50
        /*009a*/ 	.short	0x0000


	//----- nvinfo : EIATTR_MAXREG_COUNT
	.align		4
        /*009c*/ 	.byte	0x03, 0x1b
        /*009e*/ 	.short	0x00ff


	//----- nvinfo : EIATTR_MERCURY_ISA_VERSION
	.align		4
        /*00a0*/ 	.byte	0x03, 0x5f
        /*00a2*/ 	.short	0x0101


	//----- nvinfo : EIATTR_VRC_CTA_INIT_COUNT
	.align		4
        /*00a4*/ 	.byte	0x02, 0x4a
	.zero		1
	.zero		1


	//----- nvinfo : EIATTR_EXIT_INSTR_OFFSETS
	.align		4
        /*00a8*/ 	.byte	0x04, 0x1c
        /*00aa*/ 	.short	(.L_149 - .L_148)


	//   ....[0]....
.L_148:
        /*00ac*/ 	.word	0x00000070


	//   ....[1]....
        /*00b0*/ 	.word	0x00000490


	//----- nvinfo : EIATTR_CRS_STACK_SIZE
	.align		4
.L_149:
        /*00b4*/ 	.byte	0x04, 0x1e
        /*00b6*/ 	.short	(.L_151 - .L_150)
.L_150:
        /*00b8*/ 	.word	0x00000000


	//----- nvinfo : EIATTR_CBANK_PARAM_SIZE
	.align		4
.L_151:
        /*00bc*/ 	.byte	0x03, 0x19
        /*00be*/ 	.short	0x0038


	//----- nvinfo : EIATTR_PARAM_CBANK
	.align		4
        /*00c0*/ 	.byte	0x04, 0x0a
        /*00c2*/ 	.short	(.L_153 - .L_152)
	.align		4
.L_152:
        /*00c4*/ 	.word	index@(.nv.constant0.UpdateAdamOptimizer)
        /*00c8*/ 	.short	0x0380
        /*00ca*/ 	.short	0x0038


	//----- nvinfo : EIATTR_SW_WAR
	.align		4
.L_153:
        /*00cc*/ 	.byte	0x04, 0x36
        /*00ce*/ 	.short	(.L_155 - .L_154)
.L_154:
        /*00d0*/ 	.word	0x00000008
.L_155:


//--------------------- .nv.info.Sum              --------------------------
	.section	.nv.info.Sum,"",@"SHT_CUDA_INFO"
	.sectionflags	@""
	.align	4


	//----- nvinfo : EIATTR_CUDA_API_VERSION
	.align		4
        /*0000*/ 	.byte	0x04, 0x37
        /*0002*/ 	.short	(.L_157 - .L_156)
.L_156:
        /*0004*/ 	.word	0x00000082


	//----- nvinfo : EIATTR_KPARAM_INFO
	.align		4
.L_157:
        /*0008*/ 	.byte	0x04, 0x17
        /*000a*/ 	.short	(.L_159 - .L_158)
.L_158:
        /*000c*/ 	.word	0x00000000
        /*0010*/ 	.short	0x0003
        /*0012*/ 	.short	0x0018
        /*0014*/ 	.byte	0x00, 0xf5, 0x21, 0x00


	//----- nvinfo : EIATTR_KPARAM_INFO
	.align		4
.L_159:
        /*0018*/ 	.byte	0x04, 0x17
        /*001a*/ 	.short	(.L_161 - .L_160)
.L_160:
        /*001c*/ 	.word	0x00000000
        /*0020*/ 	.short	0x0002
        /*0022*/ 	.short	0x0010
        /*0024*/ 	.byte	0x00, 0xf5, 0x21, 0x00


	//----- nvinfo : EIATTR_KPARAM_INFO
	.align		4
.L_161:
        /*0028*/ 	.byte	0x04, 0x17
        /*002a*/ 	.short	(.L_163 - .L_162)
.L_162:
        /*002c*/ 	.word	0x00000000
        /*0030*/ 	.short	0x0001
        /*0032*/ 	.short	0x0008
        /*0034*/ 	.byte	0x00, 0xf5, 0x21, 0x00


	//----- nvinfo : EIATTR_KPARAM_INFO
	.align		4
.L_163:
        /*0038*/ 	.byte	0x04, 0x17
        /*003a*/ 	.short	(.L_165 - .L_164)
.L_164:
        /*003c*/ 	.word	0x00000000
        /*0040*/ 	.short	0x0000
        /*0042*/ 	.short	0x0000
        /*0044*/ 	.byte	0x00, 0xf0, 0x11, 0x00


	//----- nvinfo : EIATTR_SPARSE_MMA_MASK
	.align		4
.L_165:
        /*0048*/ 	.byte	0x03, 0x50
        /*004a*/ 	.short	0x0000


	//----- nvinfo : EIATTR_MAXREG_COUNT
	.align		4
        /*004c*/ 	.byte	0x03, 0x1b
        /*004e*/ 	.short	0x00ff


	//----- nvinfo : EIATTR_MERCURY_ISA_VERSION
	.align		4
        /*0050*/ 	.byte	0x03, 0x5f
        /*0052*/ 	.short	0x0101


	//----- nvinfo : EIATTR_VRC_CTA_INIT_COUNT
	.align		4
        /*0054*/ 	.byte	0x02, 0x4a
	.zero		1
	.zero		1


	//----- nvinfo : EIATTR_EXIT_INSTR_OFFSETS
	.align		4
        /*0058*/ 	.byte	0x04, 0x1c
        /*005a*/ 	.short	(.L_167 - .L_166)


	//   ....[0]....
.L_166:
        /*005c*/ 	.word	0x00000070


	//   ....[1]....
        /*0060*/ 	.word	0x00000180


	//----- nvinfo : EIATTR_CRS_STACK_SIZE
	.align		4
.L_167:
        /*0064*/ 	.byte	0x04, 0x1e
        /*0066*/ 	.short	(.L_169 - .L_168)
.L_168:
        /*0068*/ 	.word	0x00000000


	//----- nvinfo : EIATTR_CBANK_PARAM_SIZE
	.align		4
.L_169:
        /*006c*/ 	.byte	0x03, 0x19
        /*006e*/ 	.short	0x0020


	//----- nvinfo : EIATTR_PARAM_CBANK
	.align		4
        /*0070*/ 	.byte	0x04, 0x0a
        /*0072*/ 	.short	(.L_171 - .L_170)
	.align		4
.L_170:
        /*0074*/ 	.word	index@(.nv.constant0.Sum)
        /*0078*/ 	.short	0x0380
        /*007a*/ 	.short	0x0020


	//----- nvinfo : EIATTR_SW_WAR
	.align		4
.L_171:
        /*007c*/ 	.byte	0x04, 0x36
        /*007e*/ 	.short	(.L_173 - .L_172)
.L_172:
        /*0080*/ 	.word	0x00000008
.L_173:


//--------------------- .nv.callgraph             --------------------------
	.section	.nv.callgraph,"",@"SHT_CUDA_CALLGRAPH"
	.align	4
	.sectionentsize	8
	.align		4
        /*0000*/ 	.word	0x00000000
	.align		4
        /*0004*/ 	.word	0xffffffff
	.align		4
        /*0008*/ 	.word	0x00000000
	.align		4
        /*000c*/ 	.word	0xfffffffe
	.align		4
        /*0010*/ 	.word	0x00000000
	.align		4
        /*0014*/ 	.word	0xfffffffd
	.align		4
        /*0018*/ 	.word	0x00000000
	.align		4
        /*001c*/ 	.word	0xfffffffc


//--------------------- .text.ComputeBinaryCrossentropyLoss --------------------------
	.section	.text.ComputeBinaryCrossentropyLoss,"ax",@progbits
	.align	128
        .global         ComputeBinaryCrossentropyLoss
        .type           ComputeBinaryCrossentropyLoss,@function
        .size           ComputeBinaryCrossentropyLoss,(.L_x_84 - ComputeBinaryCrossentropyLoss)
        .other          ComputeBinaryCrossentropyLoss,@"STO_CUDA_ENTRY STV_DEFAULT"
ComputeBinaryCrossentropyLoss:
.text.ComputeBinaryCrossentropyLoss:
[----:B------:R-:W-:Y:S01]  /*0000*/  LDC R1, c[0x0][0x37c] ;  /* 0x0000df00ff017b82 */ /* 0x000fe20000000800 */
[----:B------:R-:W0:Y:S07]  /*0010*/  S2R R3, SR_TID.X ;  /* 0x0000000000037919 */ /* 0x000e2e0000002100 */
[----:B------:R-:W0:Y:S01]  /*0020*/  S2UR UR4, SR_CTAID.X ;  /* 0x00000000000479c3 */ /* 0x000e220000002500 */
[----:B------:R-:W1:Y:S07]  /*0030*/  LDCU UR5, c[0x0][0x380] ;  /* 0x00007000ff0577ac */ /* 0x000e6e0008000800 */
[----:B------:R-:W0:Y:S02]  /*0040*/  LDC R2, c[0x0][0x360] ;  /* 0x0000d800ff027b82 */ /* 0x000e240000000800 */
[----:B0-----:R-:W-:-:S05]  /*0050*/  IMAD R2, R2, UR4, R3 ;  /* 0x0000000402027c24 */ /* 0x001fca000f8e0203 */
[----:B-1----:R-:W-:-:S13]  /*0060*/  ISETP.GE.AND P0, PT, R2, UR5, PT ;  /* 0x0000000502007c0c */ /* 0x002fda000bf06270 */
[----:B------:R-:W-:Y:S05]  /*0070*/  @P0 EXIT ;  /* 0x000000000000094d */ /* 0x000fea0003800000 */
[----:B------:R-:W0:Y:S01]  /*0080*/  LDCU UR6, c[0x0][0x384] ;  /* 0x00007080ff0677ac */ /* 0x000e220008000800 */
[----:B------:R-:W-:Y:S01]  /*0090*/  HFMA2 R14, -RZ, RZ, 0, 0 ;  /* 0x00000000ff0e7431 */ /* 0x000fe200000001ff */
[----:B------:R-:W1:Y:S01]  /*00a0*/  LDCU.64 UR4, c[0x0][0x358] ;  /* 0x00006b00ff0477ac */ /* 0x000e620008000a00 */
[----:B0-----:R-:W-:-:S09]  /*00b0*/  UISETP.GE.AND UP0, UPT, UR6, 0x1, UPT ;  /* 0x000000010600788c */ /* 0x001fd2000bf06270 */
[----:B-1----:R-:W-:Y:S05]  /*00c0*/  BRA.U !UP0, `(.L_x_0) ;  /* 0x0000001108287547 */ /* 0x002fea000b800000 */
[----:B------:R-:W-:Y:S01]  /*00d0*/  IMAD R13, R2, UR6, RZ ;  /* 0x00000006020d7c24 */ /* 0x000fe2000f8e02ff */
[----:B------:R-:W-:Y:S01]  /*00e0*/  I2FP.F32.U32 R3, UR6 ;  /* 0x0000000600037c45 */ /* 0x000fe20008201000 */
[----:B------:R-:W-:Y:S03]  /*00f0*/  BSSY.RECONVERGENT B0, `(.L_x_1) ;  /* 0x000005d000007945 */ /* 0x000fe60003800200 */
[C---:B------:R-:W-:Y:S02]  /*0100*/  IADD3 R12, PT, PT, R13.reuse, UR6, RZ ;  /* 0x000000060d0c7c10 */ /* 0x040fe4000fffe0ff */
[----:B------:R-:W-:-:S04]  /*0110*/  IADD3 R5, PT, PT, R13, 0x1, RZ ;  /* 0x000000010d057810 */ /* 0x000fc80007ffe0ff */
[----:B------:R-:W-:-:S05]  /*0120*/  VIMNMX R0, PT, PT, R12, R5, !PT ;  /* 0x000000050c007248 */ /* 0x000fca0007fe0100 */
[----:B------:R-:W-:-:S05]  /*0130*/  IMAD.IADD R0, R0, 0x1, -R13 ;  /* 0x0000000100007824 */ /* 0x000fca00078e0a0d */
[----:B------:R-:W-:-:S04]  /*0140*/  LOP3.LUT R0, R0, 0x1, RZ, 0xc0, !PT ;  /* 0x0000000100007812 */ /* 0x000fc800078ec0ff */
[----:B------:R-:W-:Y:S02]  /*0150*/  ISETP.NE.U32.AND P0, PT, R0, 0x1, PT ;  /* 0x000000010000780c */ /* 0x000fe40003f05070 */
[----:B------:R-:W-:-:S11]  /*0160*/  MOV R0, RZ ;  /* 0x000000ff00007202 */ /* 0x000fd60000000f00 */
[----:B------:R-:W-:Y:S05]  /*0170*/  @P0 BRA `(.L_x_2) ;  /* 0x0000000400500947 */ /* 0x000fea0003800000 */
[----:B------:R-:W0:Y:S02]  /*0180*/  LDC.64 R6, c[0x0][0x398] ;  /* 0x0000e600ff067b82 */ /* 0x000e240000000a00 */
[----:B0-----:R-:W-:-:S06]  /*0190*/  IMAD.WIDE R6, R13, 0x4, R6 ;  /* 0x000000040d067825 */ /* 0x001fcc00078e0206 */
[----:B------:R-:W2:Y:S01]  /*01a0*/  LDG.E.CONSTANT R7, desc[UR4][R6.64] ;  /* 0x0000000406077981 */ /* 0x000ea2000c1e9900 */
[----:B------:R-:W-:Y:S01]  /*01b0*/  SHF.R.S32.HI R9, RZ, 0x1f, R13 ;  /* 0x0000001fff097819 */ /* 0x000fe2000001140d */
[----:B------:R-:W-:Y:S01]  /*01c0*/  IMAD.MOV.U32 R14, RZ, RZ, RZ ;  /* 0x000000ffff0e7224 */ /* 0x000fe200078e00ff */
[----:B------:R-:W-:Y:S02]  /*01d0*/  MOV R4, R13 ;  /* 0x0000000d00047202 */ /* 0x000fe40000000f00 */
[----:B------:R-:W-:Y:S02]  /*01e0*/  MOV R13, R5 ;  /* 0x00000005000d7202 */ /* 0x000fe40000000f00 */
[----:B--2---:R-:W-:-:S04]  /*01f0*/  FSETP.GEU.AND P0, PT, R7, 1, PT ;  /* 0x3f8000000700780b */ /* 0x004fc80003f0e000 */
[----:B------:R-:W-:-:S13]  /*0200*/  FSETP.LEU.OR P0, PT, R7, RZ, P0 ;  /* 0x000000ff0700720b */ /* 0x000fda000070b400 */
[----:B------:R-:W-:Y:S05]  /*0210*/  @P0 BRA `(.L_x_2) ;  /* 0x0000000400280947 */ /* 0x000fea0003800000 */
[----:B------:R-:W0:Y:S02]  /*0220*/  LDCU.64 UR6, c[0x0][0x390] ;  /* 0x00007200ff0677ac */ /* 0x000e240008000a00 */
[----:B0-----:R-:W-:-:S04]  /*0230*/  LEA R10, P0, R4, UR6, 0x2 ;  /* 0x00000006040a7c11 */ /* 0x001fc8000f8010ff */
[----:B------:R-:W-:-:S05]  /*0240*/  LEA.HI.X R11, R4, UR7, R9, 0x2, P0 ;  /* 0x00000007040b7c11 */ /* 0x000fca00080f1409 */
[----:B------:R0:W2:Y:S01]  /*0250*/  LDG.E.CONSTANT R0, desc[UR4][R10.64] ;  /* 0x000000040a007981 */ /* 0x0000a2000c1e9900 */
[C---:B------:R-:W-:Y:S01]  /*0260*/  FADD R4, -R7.reuse, 1 ;  /* 0x3f80000007047421 */ /* 0x040fe20000000100 */
[C---:B------:R-:W-:Y:S01]  /*0270*/  FMUL R6, R7.reuse, 8388608 ;  /* 0x4b00000007067820 */ /* 0x040fe20000400000 */
[----:B------:R-:W-:Y:S01]  /*0280*/  FSETP.GEU.AND P0, PT, R7, 1.175494350822287508e-38, PT ;  /* 0x008000000700780b */ /* 0x000fe20003f0e000 */
[----:B------:R-:W-:Y:S02]  /*0290*/  BSSY.RECONVERGENT B1, `(.L_x_3) ;  /* 0x0000040000017945 */ /* 0x000fe40003800200 */
[----:B------:R-:W-:Y:S02]  /*02a0*/  FSETP.GEU.AND P1, PT, R4, 1.175494350822287508e-38, PT ;  /* 0x008000000400780b */ /* 0x000fe40003f2e000 */
[----:B------:R-:W-:Y:S01]  /*02b0*/  FSEL R6, R6, R7, !P0 ;  /* 0x0000000706067208 */ /* 0x000fe20004000000 */
[----:B0-----:R-:W-:-:S04]  /*02c0*/  HFMA2 R11, -RZ, RZ, 1.5048828125, 33.21875 ;  /* 0x3e055027ff0b7431 */ /* 0x001fc800000001ff */
[----:B------:R-:W-:-:S05]  /*02d0*/  VIADD R7, R6, 0xc0d55555 ;  /* 0xc0d5555506077836 */ /* 0x000fca0000000000 */
[----:B------:R-:W-:Y:S01]  /*02e0*/  LOP3.LUT R15, R7, 0xff800000, RZ, 0xc0, !PT ;  /* 0xff800000070f7812 */ /* 0x000fe200078ec0ff */
[----:B------:R-:W-:-:S03]  /*02f0*/  @!P1 FMUL R4, R4, 8388608 ;  /* 0x4b00000004049820 */ /* 0x000fc60000400000 */
[-C--:B------:R-:W-:Y:S02]  /*0300*/  IADD3 R8, PT, PT, R6, -R15.reuse, RZ ;  /* 0x8000000f06087210 */ /* 0x080fe40007ffe0ff */
[----:B------:R-:W-:Y:S02]  /*0310*/  IADD3 R9, PT, PT, R4, -0x3f2aaaab, RZ ;  /* 0xc0d5555504097810 */ /* 0x000fe40007ffe0ff */
[----:B------:R-:W-:Y:S01]  /*0320*/  I2FP.F32.S32 R15, R15 ;  /* 0x0000000f000f7245 */ /* 0x000fe20000201400 */
[----:B------:R-:W-:Y:S01]  /*0330*/  FADD R8, R8, -1 ;  /* 0xbf80000008087421 */ /* 0x000fe20000000000 */
[----:B------:R-:W-:Y:S02]  /*0340*/  LOP3.LUT R9, R9, 0xff800000, RZ, 0xc0, !PT ;  /* 0xff80000009097812 */ /* 0x000fe400078ec0ff */
[C---:B------:R-:W-:Y:S02]  /*0350*/  FSETP.NEU.AND P2, PT, R4.reuse, RZ, PT ;  /* 0x000000ff0400720b */ /* 0x040fe40003f4d000 */
[----:B------:R-:W-:-:S02]  /*0360*/  IADD3 R7, PT, PT, R4, -R9, RZ ;  /* 0x8000000904077210 */ /* 0x000fc40007ffe0ff */
[----:B------:R-:W-:-:S03]  /*0370*/  I2FP.F32.S32 R9, R9 ;  /* 0x0000000900097245 */ /* 0x000fc60000201400 */
[----:B------:R-:W-:-:S04]  /*0380*/  FADD R7, R7, -1 ;  /* 0xbf80000007077421 */ /* 0x000fc80000000000 */
[-C--:B------:R-:W-:Y:S01]  /*0390*/  FFMA R10, R7, -R11.reuse, 0.14084610342979431152 ;  /* 0x3e1039f6070a7423 */ /* 0x080fe2000000080b */
[----:B------:R-:W-:-:S03]  /*03a0*/  FFMA R11, R8, -R11, 0.14084610342979431152 ;  /* 0x3e1039f6080b7423 */ /* 0x000fc6000000080b */
[----:B------:R-:W-:Y:S01]  /*03b0*/  FFMA R10, R7, R10, -0.12148627638816833496 ;  /* 0xbdf8cdcc070a7423 */ /* 0x000fe2000000000a */
[----:B------:R-:W-:-:S03]  /*03c0*/  FFMA R11, R8, R11, -0.12148627638816833496 ;  /* 0xbdf8cdcc080b7423 */ /* 0x000fc6000000000b */
[----:B------:R-:W-:Y:S01]  /*03d0*/  FFMA R10, R7, R10, 0.13980610668659210205 ;  /* 0x3e0f2955070a7423 */ /* 0x000fe2000000000a */
[----:B------:R-:W-:-:S03]  /*03e0*/  FFMA R11, R8, R11, 0.13980610668659210205 ;  /* 0x3e0f2955080b7423 */ /* 0x000fc6000000000b */
[----:B------:R-:W-:Y:S01]  /*03f0*/  FFMA R10, R7, R10, -0.16684235632419586182 ;  /* 0xbe2ad8b9070a7423 */ /* 0x000fe2000000000a */
[----:B------:R-:W-:-:S03]  /*0400*/  FFMA R11, R8, R11, -0.16684235632419586182 ;  /* 0xbe2ad8b9080b7423 */ /* 0x000fc6000000000b */
[----:B------:R-:W-:Y:S01]  /*0410*/  FFMA R10, R7, R10, 0.20012299716472625732 ;  /* 0x3e4ced0b070a7423 */ /* 0x000fe2000000000a */
[----:B------:R-:W-:-:S03]  /*0420*/  FFMA R11, R8, R11, 0.20012299716472625732 ;  /* 0x3e4ced0b080b7423 */ /* 0x000fc6000000000b */
[C---:B------:R-:W-:Y:S01]  /*0430*/  FFMA R14, R7.reuse, R10, -0.24999669194221496582 ;  /* 0xbe7fff22070e7423 */ /* 0x040fe2000000000a */
[C---:B------:R-:W-:Y:S01]  /*0440*/  FFMA R11, R8.reuse, R11, -0.24999669194221496582 ;  /* 0xbe7fff22080b7423 */ /* 0x040fe2000000000b */
[----:B------:R-:W-:Y:S02]  /*0450*/  FSEL R10, RZ, -23, P0 ;  /* 0xc1b80000ff0a7808 */ /* 0x000fe40000000000 */
[C---:B------:R-:W-:Y:S01]  /*0460*/  FFMA R16, R7.reuse, R14, 0.33333182334899902344 ;  /* 0x3eaaaa7807107423 */ /* 0x040fe2000000000e */
[----:B------:R-:W-:Y:S01]  /*0470*/  FSEL R14, RZ, -23, P1 ;  /* 0xc1b80000ff0e7808 */ /* 0x000fe20000800000 */
[----:B------:R-:W-:Y:S01]  /*0480*/  FFMA R11, R8, R11, 0.33333182334899902344 ;  /* 0x3eaaaa78080b7423 */ /* 0x000fe2000000000b */
[----:B------:R-:W-:Y:S01]  /*0490*/  ISETP.GT.U32.AND P1, PT, R4, 0x7f7fffff, PT ;  /* 0x7f7fffff0400780c */ /* 0x000fe20003f24070 */
[----:B------:R-:W-:Y:S01]  /*04a0*/  FFMA R16, R7, R16, -0.5 ;  /* 0xbf00000007107423 */ /* 0x000fe20000000010 */
[----:B------:R-:W-:Y:S01]  /*04b0*/  ISETP.GT.U32.AND P0, PT, R6, 0x7f7fffff, PT ;  /* 0x7f7fffff0600780c */ /* 0x000fe20003f04070 */
[C---:B------:R-:W-:Y:S01]  /*04c0*/  FFMA R11, R8.reuse, R11, -0.5 ;  /* 0xbf000000080b7423 */ /* 0x040fe2000000000b */
[----:B------:R-:W-:Y:S01]  /*04d0*/  FFMA R9, R9, 1.1920928955078125e-07, R14 ;  /* 0x3400000009097823 */ /* 0x000fe2000000000e */
[----:B------:R-:W-:Y:S01]  /*04e0*/  FMUL R16, R7, R16 ;  /* 0x0000001007107220 */ /* 0x000fe20000400000 */
[----:B------:R-:W-:Y:S01]  /*04f0*/  FFMA R10, R15, 1.1920928955078125e-07, R10 ;  /* 0x340000000f0a7823 */ /* 0x000fe2000000000a */
[----:B------:R-:W-:-:S02]  /*0500*/  FMUL R11, R8, R11 ;  /* 0x0000000b080b7220 */ /* 0x000fc40000400000 */
[----:B------:R-:W-:Y:S01]  /*0510*/  FFMA R16, R7, R16, R7 ;  /* 0x0000001007107223 */ /* 0x000fe20000000007 */
[----:B------:R-:W-:Y:S02]  /*0520*/  IMAD.MOV.U32 R7, RZ, RZ, 0x7f800000 ;  /* 0x7f800000ff077424 */ /* 0x000fe400078e00ff */
[----:B------:R-:W-:Y:S01]  /*0530*/  FFMA R11, R8, R11, R8 ;  /* 0x0000000b080b7223 */ /* 0x000fe20000000008 */
[----:B------:R-:W-:Y:S01]  /*0540*/  FFMA R9, R9, 0.69314718246459960938, R16 ;  /* 0x3f31721809097823 */ /* 0x000fe20000000010 */
[-C--:B------:R-:W-:Y:S01]  /*0550*/  @P1 FFMA R9, R4, R7.reuse, +INF ;  /* 0x7f80000004091423 */ /* 0x080fe20000000007 */
[----:B------:R-:W0:Y:S01]  /*0560*/  MUFU.RCP R8, R3 ;  /* 0x0000000300087308 */ /* 0x000e220000001000 */
[----:B------:R-:W-:Y:S01]  /*0570*/  FFMA R10, R10, 0.69314718246459960938, R11 ;  /* 0x3f3172180a0a7823 */ /* 0x000fe2000000000b */
[C---:B------:R-:W-:Y:S01]  /*0580*/  @P0 FFMA R10, R6.reuse, R7, +INF ;  /* 0x7f800000060a0423 */ /* 0x040fe20000000007 */
[----:B------:R-:W-:Y:S02]  /*0590*/  FSETP.NEU.AND P1, PT, R6, RZ, PT ;  /* 0x000000ff0600720b */ /* 0x000fe40003f2d000 */
[----:B------:R-:W-:-:S02]  /*05a0*/  FSEL R9, R9, -INF , P2 ;  /* 0xff80000009097808 */ /* 0x000fc40001000000 */
[----:B------:R-:W-:Y:S01]  /*05b0*/  FSEL R7, R10, -INF , P1 ;  /* 0xff8000000a077808 */ /* 0x000fe20000800000 */
[----:B0-----:R-:W-:-:S04]  /*05c0*/  FFMA R11, -R3, R8, 1 ;  /* 0x3f800000030b7423 */ /* 0x001fc80000000108 */
[----:B------:R-:W-:Y:S01]  /*05d0*/  FFMA R11, R8, R11, R8 ;  /* 0x0000000b080b7223 */ /* 0x000fe20000000008 */
[----:B--2---:R-:W-:-:S04]  /*05e0*/  FADD R4, -R0, 1 ;  /* 0x3f80000000047421 */ /* 0x004fc80000000100 */
[----:B------:R-:W-:-:S04]  /*05f0*/  FMUL R9, R4, R9 ;  /* 0x0000000904097220 */ /* 0x000fc80000400000 */
[----:B------:R-:W-:-:S04]  /*0600*/  FFMA R0, R0, R7, R9 ;  /* 0x0000000700007223 */ /* 0x000fc80000000009 */
[----:B------:R-:W0:Y:S01]  /*0610*/  FCHK P0, R0, R3 ;  /* 0x0000000300007302 */ /* 0x000e220000000000 */
[----:B------:R-:W-:-:S04]  /*0620*/  FFMA R4, R0, R11, RZ ;  /* 0x0000000b00047223 */ /* 0x000fc800000000ff */
[----:B------:R-:W-:-:S04]  /*0630*/  FFMA R6, -R3, R4, R0 ;  /* 0x0000000403067223 */ /* 0x000fc80000000100 */
[----:B------:R-:W-:Y:S01]  /*0640*/  FFMA R4, R11, R6, R4 ;  /* 0x000000060b047223 */ /* 0x000fe20000000004 */
[----:B0-----:R-:W-:Y:S06]  /*0650*/  @!P0 BRA `(.L_x_4) ;  /* 0x00000000000c8947 */ /* 0x001fec0003800000 */
[----:B------:R-:W-:-:S07]  /*0660*/  MOV R16, 0x680 ;  /* 0x0000068000107802 */ /* 0x000fce0000000f00 */
[----:B------:R-:W-:Y:S05]  /*0670*/  CALL.REL.NOINC `($__internal_0_$__cuda_sm3x_div_rn_noftz_f32_slowpath) ;  /* 0x0000000800cc7944 */ /* 0x000fea0003c00000 */
[----:B------:R-:W-:-:S07]  /*0680*/  MOV R4, R0 ;  /* 0x0000000000047202 */ /* 0x000fce0000000f00 */
.L_x_4:
[----:B------:R-:W-:Y:S05]  /*0690*/  BSYNC.RECONVERGENT B1 ;  /* 0x0000000000017941 */ /* 0x000fea0003800200 */
.L_x_3:
[----:B------:R-:W-:-:S05]  /*06a0*/  FADD R0, RZ, -R4 ;  /* 0x80000004ff007221 */ /* 0x000fca0000000000 */
[----:B------:R-:W-:-:S07]  /*06b0*/  MOV R14, R0 ;  /* 0x00000000000e7202 */ /* 0x000fce0000000f00 */
.L_x_2:
[----:B------:R-:W-:Y:S05]  /*06c0*/  BSYNC.RECONVERGENT B0 ;  /* 0x0000000000007941 */ /* 0x000fea0003800200 */
.L_x_1:
[----:B------:R-:W-:Y:S01]  /*06d0*/  ISETP.GE.AND P0, PT, R5, R12, PT ;  /* 0x0000000c0500720c */ /* 0x000fe20003f06270 */
[----:B------:R-:W-:-:S12]  /*06e0*/  BSSY.RECONVERGENT B0, `(.L_x_0) ;  /* 0x00000a8000007945 */ /* 0x000fd80003800200 */
[----:B------:R-:W-:Y:S05]  /*06f0*/  @P0 BRA `(.L_x_5) ;  /* 0x0000000800980947 */ /* 0x000fea0003800000 */
[----:B------:R-:W0:Y:S01]  /*0700*/  LDC.64 R4, c[0x0][0x390] ;  /* 0x0000e400ff047b82 */ /* 0x000e220000000a00 */
[----:B------:R-:W-:-:S07]  /*0710*/  MOV R14, R0 ;  /* 0x00000000000e7202 */ /* 0x000fce0000000f00 */
[----:B------:R-:W1:Y:S01]  /*0720*/  LDC.64 R6, c[0x0][0x398] ;  /* 0x0000e600ff067b82 */ /* 0x000e620000000a00 */
[----:B0-----:R-:W-:-:S05]  /*0730*/  IADD3 R4, P0, PT, R4, 0x4, RZ ;  /* 0x0000000404047810 */ /* 0x001fca0007f1e0ff */
[----:B------:R-:W-:Y:S01]  /*0740*/  IMAD.X R5, RZ, RZ, R5, P0 ;  /* 0x000000ffff057224 */ /* 0x000fe200000e0605 */
[----:B-1----:R-:W-:-:S04]  /*0750*/  IADD3 R6, P1, PT, R6, 0x4, RZ ;  /* 0x0000000406067810 */ /* 0x002fc80007f3e0ff */
[----:B------:R-:W-:-:S09]  /*0760*/  IADD3.X R7, PT, PT, RZ, R7, RZ, P1, !PT ;  /* 0x00000007ff077210 */ /* 0x000fd20000ffe4ff */
.L_x_14:
[----:B------:R-:W-:-:S05]  /*0770*/  IMAD.WIDE R8, R13, 0x4, R6 ;  /* 0x000000040d087825 */ /* 0x000fca00078e0206 */
[----:B------:R-:W2:Y:S01]  /*0780*/  LDG.E.CONSTANT R17, desc[UR4][R8.64+-0x4] ;  /* 0xfffffc0408117981 */ /* 0x000ea2000c1e9900 */
[----:B------:R-:W-:Y:S01]  /*0790*/  BSSY.RECONVERGENT B1, `(.L_x_6) ;  /* 0x000004c000017945 */ /* 0x000fe20003800200 */
[----:B------:R-:W-:Y:S01]  /*07a0*/  IMAD.WIDE R10, R13, 0x4, R4 ;  /* 0x000000040d0a7825 */ /* 0x000fe200078e0204 */
[----:B--2---:R-:W-:-:S04]  /*07b0*/  FSETP.GEU.AND P0, PT, R17, 1, PT ;  /* 0x3f8000001100780b */ /* 0x004fc80003f0e000 */
[----:B------:R-:W-:-:S13]  /*07c0*/  FSETP.LEU.OR P0, PT, R17, RZ, P0 ;  /* 0x000000ff1100720b */ /* 0x000fda000070b400 */
[----:B------:R-:W-:Y:S05]  /*07d0*/  @P0 BRA `(.L_x_7) ;  /* 0x00000004001c0947 */ /* 0x000fea0003800000 */
[----:B------:R-:W2:Y:S01]  /*07e0*/  LDG.E.CONSTANT R15, desc[UR4][R10.64+-0x4] ;  /* 0xfffffc040a0f7981 */ /* 0x000ea2000c1e9900 */
[C---:B------:R-:W-:Y:S01]  /*07f0*/  FADD R0, -R17.reuse, 1 ;  /* 0x3f80000011007421 */ /* 0x040fe20000000100 */
[C---:B------:R-:W-:Y:S01]  /*0800*/  FMUL R16, R17.reuse, 8388608 ;  /* 0x4b00000011107820 */ /* 0x040fe20000400000 */
[----:B------:R-:W-:Y:S01]  /*0810*/  FSETP.GEU.AND P0, PT, R17, 1.175494350822287508e-38, PT ;  /* 0x008000001100780b */ /* 0x000fe20003f0e000 */
[----:B------:R-:W-:Y:S01]  /*0820*/  HFMA2 R20, -RZ, RZ, 1.5048828125, 33.21875 ;  /* 0x3e055027ff147431 */ /* 0x000fe200000001ff */
[----:B------:R-:W-:Y:S01]  /*0830*/  BSSY.RECONVERGENT B2, `(.L_x_8) ;  /* 0x0000040000027945 */ /* 0x000fe20003800200 */
[----:B------:R-:W-:Y:S02]  /*0840*/  FSETP.GEU.AND P1, PT, R0, 1.175494350822287508e-38, PT ;  /* 0x008000000000780b */ /* 0x000fe40003f2e000 */
[----:B------:R-:W-:-:S04]  /*0850*/  FSEL R16, R16, R17, !P0 ;  /* 0x0000001110107208 */ /* 0x000fc80004000000 */
[----:B------:R-:W-:-:S04]  /*0860*/  IADD3 R21, PT, PT, R16, -0x3f2aaaab, RZ ;  /* 0xc0d5555510157810 */ /* 0x000fc80007ffe0ff */
[----:B------:R-:W-:-:S03]  /*0870*/  LOP3.LUT R21, R21, 0xff800000, RZ, 0xc0, !PT ;  /* 0xff80000015157812 */ /* 0x000fc600078ec0ff */
[----:B------:R-:W-:Y:S01]  /*0880*/  @!P1 FMUL R0, R0, 8388608 ;  /* 0x4b00000000009820 */ /* 0x000fe20000400000 */
[----:B------:R-:W-:-:S04]  /*0890*/  IADD3 R19, PT, PT, R16, -R21, RZ ;  /* 0x8000001510137210 */ /* 0x000fc80007ffe0ff */
[C---:B------:R-:W-:Y:S01]  /*08a0*/  IADD3 R17, PT, PT, R0.reuse, -0x3f2aaaab, RZ ;  /* 0xc0d5555500117810 */ /* 0x040fe20007ffe0ff */
[----:B------:R-:W-:Y:S01]  /*08b0*/  FADD R19, R19, -1 ;  /* 0xbf80000013137421 */ /* 0x000fe20000000000 */
[----:B------:R-:W-:Y:S02]  /*08c0*/  FSETP.NEU.AND P2, PT, R0, RZ, PT ;  /* 0x000000ff0000720b */ /* 0x000fe40003f4d000 */
[----:B------:R-:W-:-:S04]  /*08d0*/  LOP3.LUT R17, R17, 0xff800000, RZ, 0xc0, !PT ;  /* 0xff80000011117812 */ /* 0x000fc800078ec0ff */
[----:B------:R-:W-:Y:S01]  /*08e0*/  I2FP.F32.S32 R24, R17 ;  /* 0x0000001100187245 */ /* 0x000fe20000201400 */
[----:B------:R-:W-:Y:S01]  /*08f0*/  IMAD.IADD R18, R0, 0x1, -R17 ;  /* 0x0000000100127824 */ /* 0x000fe200078e0a11 */
[----:B------:R-:W-:-:S03]  /*0900*/  MOV R17, 0x7f800000 ;  /* 0x7f80000000117802 */ /* 0x000fc60000000f00 */
        /* <DEDUP_REMOVED lines=13> */
[----:B------:R-:W-:Y:S02]  /*09e0*/  I2FP.F32.S32 R23, R21 ;  /* 0x0000001500177245 */ /* 0x000fe40000201400 */
[----:B------:R-:W-:Y:S01]  /*09f0*/  FFMA R25, R18, R25, 0.33333182334899902344 ;  /* 0x3eaaaa7812197423 */ /* 0x000fe20000000019 */
[----:B------:R-:W-:Y:S01]  /*0a00*/  FSEL R21, RZ, -23, P1 ;  /* 0xc1b80000ff157808 */ /* 0x000fe20000800000 */
[C---:B------:R-:W-:Y:S01]  /*0a10*/  FFMA R22, R19.reuse, R22, 0.33333182334899902344 ;  /* 0x3eaaaa7813167423 */ /* 0x040fe20000000016 */
[----:B------:R-:W-:Y:S01]  /*0a20*/  ISETP.GT.U32.AND P1, PT, R0, 0x7f7fffff, PT ;  /* 0x7f7fffff0000780c */ /* 0x000fe20003f24070 */
[----:B------:R-:W-:Y:S01]  /*0a30*/  FFMA R25, R18, R25, -0.5 ;  /* 0xbf00000012197423 */ /* 0x000fe20000000019 */
[----:B------:R-:W-:Y:S01]  /*0a40*/  FSEL R20, RZ, -23, P0 ;  /* 0xc1b80000ff147808 */ /* 0x000fe20000000000 */
[C---:B------:R-:W-:Y:S01]  /*0a50*/  FFMA R22, R19.reuse, R22, -0.5 ;  /* 0xbf00000013167423 */ /* 0x040fe20000000016 */
[----:B------:R-:W-:Y:S01]  /*0a60*/  ISETP.GT.U32.AND P0, PT, R16, 0x7f7fffff, PT ;  /* 0x7f7fffff1000780c */ /* 0x000fe20003f04070 */
[----:B------:R-:W-:Y:S01]  /*0a70*/  FMUL R25, R18, R25 ;  /* 0x0000001912197220 */ /* 0x000fe20000400000 */
[----:B------:R-:W-:Y:S01]  /*0a80*/  FFMA R21, R24, 1.1920928955078125e-07, R21 ;  /* 0x3400000018157823 */ /* 0x000fe20000000015 */
[----:B------:R-:W-:Y:S01]  /*0a90*/  FMUL R22, R19, R22 ;  /* 0x0000001613167220 */ /* 0x000fe20000400000 */
[----:B------:R-:W-:Y:S01]  /*0aa0*/  FFMA R20, R23, 1.1920928955078125e-07, R20 ;  /* 0x3400000017147823 */ /* 0x000fe20000000014 */
[----:B------:R-:W-:-:S02]  /*0ab0*/  FFMA R24, R18, R25, R18 ;  /* 0x0000001912187223 */ /* 0x000fc40000000012 */
[----:B------:R-:W-:Y:S01]  /*0ac0*/  FFMA R19, R19, R22, R19 ;  /* 0x0000001613137223 */ /* 0x000fe20000000013 */
[----:B------:R-:W0:Y:S01]  /*0ad0*/  MUFU.RCP R18, R3 ;  /* 0x0000000300127308 */ /* 0x000e220000001000 */
[----:B------:R-:W-:Y:S01]  /*0ae0*/  FFMA R21, R21, 0.69314718246459960938, R24 ;  /* 0x3f31721815157823 */ /* 0x000fe20000000018 */
[-C--:B------:R-:W-:Y:S01]  /*0af0*/  @P1 FFMA R21, R0, R17.reuse, +INF ;  /* 0x7f80000000151423 */ /* 0x080fe20000000011 */
[----:B------:R-:W-:Y:S01]  /*0b00*/  FFMA R19, R20, 0.69314718246459960938, R19 ;  /* 0x3f31721814137823 */ /* 0x000fe20000000013 */
[C---:B------:R-:W-:Y:S01]  /*0b10*/  FSETP.NEU.AND P1, PT, R16.reuse, RZ, PT ;  /* 0x000000ff1000720b */ /* 0x040fe20003f2d000 */
[----:B------:R-:W-:Y:S02]  /*0b20*/  @P0 FFMA R19, R16, R17, +INF ;  /* 0x7f80000010130423 */ /* 0x000fe40000000011 */
[----:B------:R-:W-:-:S03]  /*0b30*/  FSEL R21, R21, -INF , P2 ;  /* 0xff80000015157808 */ /* 0x000fc60001000000 */
[----:B------:R-:W-:Y:S01]  /*0b40*/  FSEL R0, R19, -INF , P1 ;  /* 0xff80000013007808 */ /* 0x000fe20000800000 */
[----:B0-----:R-:W-:Y:S01]  /*0b50*/  FFMA R17, -R3, R18, 1 ;  /* 0x3f80000003117423 */ /* 0x001fe20000000112 */
[----:B--2---:R-:W-:-:S04]  /*0b60*/  FADD R16, -R15, 1 ;  /* 0x3f8000000f107421 */ /* 0x004fc80000000100 */
[----:B------:R-:W-:-:S04]  /*0b70*/  FMUL R16, R16, R21 ;  /* 0x0000001510107220 */ /* 0x000fc80000400000 */
[----:B------:R-:W-:Y:S01]  /*0b80*/  FFMA R20, R15, R0, R16 ;  /* 0x000000000f147223 */ /* 0x000fe20000000010 */
[----:B------:R-:W-:-:S03]  /*0b90*/  FFMA R0, R18, R17, R18 ;  /* 0x0000001112007223 */ /* 0x000fc60000000012 */
[----:B------:R-:W0:Y:S01]  /*0ba0*/  FCHK P0, R20, R3 ;  /* 0x0000000314007302 */ /* 0x000e220000000000 */
[----:B------:R-:W-:-:S04]  /*0bb0*/  FFMA R15, R0, R20, RZ ;  /* 0x00000014000f7223 */ /* 0x000fc800000000ff */
[----:B------:R-:W-:-:S04]  /*0bc0*/  FFMA R16, -R3, R15, R20 ;  /* 0x0000000f03107223 */ /* 0x000fc80000000114 */
[----:B------:R-:W-:Y:S01]  /*0bd0*/  FFMA R15, R0, R16, R15 ;  /* 0x00000010000f7223 */ /* 0x000fe2000000000f */
[----:B0-----:R-:W-:Y:S06]  /*0be0*/  @!P0 BRA `(.L_x_9) ;  /* 0x0000000000108947 */ /* 0x001fec0003800000 */
[----:B------:R-:W-:Y:S01]  /*0bf0*/  IMAD.MOV.U32 R0, RZ, RZ, R20 ;  /* 0x000000ffff007224 */ /* 0x000fe200078e0014 */
[----:B------:R-:W-:-:S07]  /*0c00*/  MOV R16, 0xc20 ;  /* 0x00000c2000107802 */ /* 0x000fce0000000f00 */
[----:B------:R-:W-:Y:S05]  /*0c10*/  CALL.REL.NOINC `($__internal_0_$__cuda_sm3x_div_rn_noftz_f32_slowpath) ;  /* 0x0000000400647944 */ /* 0x000fea0003c00000 */
[----:B------:R-:W-:-:S07]  /*0c20*/  MOV R15, R0 ;  /* 0x00000000000f7202 */ /* 0x000fce0000000f00 */
.L_x_9:
[----:B------:R-:W-:Y:S05]  /*0c30*/  BSYNC.RECONVERGENT B2 ;  /* 0x0000000000027941 */ /* 0x000fea0003800200 */
.L_x_8:
[----:B------:R-:W-:-:S07]  /*0c40*/  FADD R14, R14, -R15 ;  /* 0x8000000f0e0e7221 */ /* 0x000fce0000000000 */
.L_x_7:
[----:B------:R-:W-:Y:S05]  /*0c50*/  BSYNC.RECONVERGENT B1 ;  /* 0x0000000000017941 */ /* 0x000fea0003800200 */
.L_x_6:
[----:B------:R-:W2:Y:S01]  /*0c60*/  LDG.E.CONSTANT R9, desc[UR4][R8.64] ;  /* 0x0000000408097981 */ /* 0x000ea2000c1e9900 */
[----:B------:R-:W-:Y:S01]  /*0c70*/  BSSY.RECONVERGENT B1, `(.L_x_10) ;  /* 0x000004b000017945 */ /* 0x000fe20003800200 */
[----:B--2---:R-:W-:-:S04]  /*0c80*/  FSETP.GEU.AND P0, PT, R9, 1, PT ;  /* 0x3f8000000900780b */ /* 0x004fc80003f0e000 */
[----:B------:R-:W-:-:S13]  /*0c90*/  FSETP.LEU.OR P0, PT, R9, RZ, P0 ;  /* 0x000000ff0900720b */ /* 0x000fda000070b400 */
[----:B------:R-:W-:Y:S05]  /*0ca0*/  @P0 BRA `(.L_x_11) ;  /* 0x00000004001c0947 */ /* 0x000fea0003800000 */
[----:B------:R0:W2:Y:S01]  /*0cb0*/  LDG.E.CONSTANT R10, desc[UR4][R10.64] ;  /* 0x000000040a0a7981 */ /* 0x0000a2000c1e9900 */
[C---:B------:R-:W-:Y:S01]  /*0cc0*/  FADD R0, -R9.reuse, 1 ;  /* 0x3f80000009007421 */ /* 0x040fe20000000100 */
[C---:B------:R-:W-:Y:S01]  /*0cd0*/  FMUL R8, R9.reuse, 8388608 ;  /* 0x4b00000009087820 */ /* 0x040fe20000400000 */
[----:B------:R-:W-:Y:S01]  /*0ce0*/  FSETP.GEU.AND P0, PT, R9, 1.175494350822287508e-38, PT ;  /* 0x008000000900780b */ /* 0x000fe20003f0e000 */
[----:B------:R-:W-:Y:S01]  /*0cf0*/  HFMA2 R16, -RZ, RZ, 1.5048828125, 33.21875 ;  /* 0x3e055027ff107431 */ /* 0x000fe200000001ff */
[----:B------:R-:W-:Y:S01]  /*0d00*/  BSSY.RECONVERGENT B2, `(.L_x_12) ;  /* 0x0000040000027945 */ /* 0x000fe20003800200 */
[----:B------:R-:W-:Y:S02]  /*0d10*/  FSETP.GEU.AND P1, PT, R0, 1.175494350822287508e-38, PT ;  /* 0x008000000000780b */ /* 0x000fe40003f2e000 */
[----:B------:R-:W-:Y:S02]  /*0d20*/  FSEL R8, R8, R9, !P0 ;  /* 0x0000000908087208 */ /* 0x000fe40004000000 */
[----:B------:R-:W-:-:S02]  /*0d30*/  FSEL R19, RZ, -23, P1 ;  /* 0xc1b80000ff137808 */ /* 0x000fc40000800000 */
[----:B------:R-:W-:-:S04]  /*0d40*/  IADD3 R17, PT, PT, R8, -0x3f2aaaab, RZ ;  /* 0xc0d5555508117810 */ /* 0x000fc80007ffe0ff */
[----:B------:R-:W-:-:S03]  /*0d50*/  LOP3.LUT R17, R17, 0xff800000, RZ, 0xc0, !PT ;  /* 0xff80000011117812 */ /* 0x000fc600078ec0ff */
[----:B------:R-:W-:Y:S01]  /*0d60*/  @!P1 FMUL R0, R0, 8388608 ;  /* 0x4b00000000009820 */ /* 0x000fe20000400000 */
[-C--:B0-----:R-:W-:Y:S02]  /*0d70*/  IADD3 R11, PT, PT, R8, -R17.reuse, RZ ;  /* 0x80000011080b7210 */ /* 0x081fe40007ffe0ff */
[----:B------:R-:W-:Y:S02]  /*0d80*/  I2FP.F32.S32 R17, R17 ;  /* 0x0000001100117245 */ /* 0x000fe40000201400 */
[C---:B------:R-:W-:Y:S01]  /*0d90*/  IADD3 R15, PT, PT, R0.reuse, -0x3f2aaaab, RZ ;  /* 0xc0d55555000f7810 */ /* 0x040fe20007ffe0ff */
[----:B------:R-:W-:Y:S01]  /*0da0*/  FADD R11, R11, -1 ;  /* 0xbf8000000b0b7421 */ /* 0x000fe20000000000 */
[C---:B------:R-:W-:Y:S02]  /*0db0*/  ISETP.GT.U32.AND P1, PT, R0.reuse, 0x7f7fffff, PT ;  /* 0x7f7fffff0000780c */ /* 0x040fe40003f24070 */
[----:B------:R-:W-:Y:S02]  /*0dc0*/  LOP3.LUT R15, R15, 0xff800000, RZ, 0xc0, !PT ;  /* 0xff8000000f0f7812 */ /* 0x000fe400078ec0ff */
[----:B------:R-:W-:-:S03]  /*0dd0*/  FSETP.NEU.AND P2, PT, R0, RZ, PT ;  /* 0x000000ff0000720b */ /* 0x000fc60003f4d000 */
[----:B------:R-:W-:-:S04]  /*0de0*/  IMAD.IADD R9, R0, 0x1, -R15 ;  /* 0x0000000100097824 */ /* 0x000fc800078e0a0f */
        /* <DEDUP_REMOVED lines=11> */
[----:B------:R-:W-:Y:S01]  /*0ea0*/  FFMA R20, R9, R18, -0.24999669194221496582 ;  /* 0xbe7fff2209147423 */ /* 0x000fe20000000012 */
[----:B------:R-:W-:Y:S01]  /*0eb0*/  FFMA R18, R11, R16, -0.24999669194221496582 ;  /* 0xbe7fff220b127423 */ /* 0x000fe20000000010 */
[----:B------:R-:W-:Y:S02]  /*0ec0*/  FSEL R16, RZ, -23, P0 ;  /* 0xc1b80000ff107808 */ /* 0x000fe40000000000 */
[----:B------:R-:W-:Y:S01]  /*0ed0*/  FFMA R22, R9, R20, 0.33333182334899902344 ;  /* 0x3eaaaa7809167423 */ /* 0x000fe20000000014 */
[----:B------:R-:W-:Y:S01]  /*0ee0*/  FFMA R18, R11, R18, 0.33333182334899902344 ;  /* 0x3eaaaa780b127423 */ /* 0x000fe20000000012 */
[----:B------:R-:W-:Y:S01]  /*0ef0*/  I2FP.F32.S32 R20, R15 ;  /* 0x0000000f00147245 */ /* 0x000fe20000201400 */
[----:B------:R-:W-:Y:S01]  /*0f00*/  FFMA R16, R17, 1.1920928955078125e-07, R16 ;  /* 0x3400000011107823 */ /* 0x000fe20000000010 */
[----:B------:R-:W-:Y:S01]  /*0f10*/  FFMA R22, R9, R22, -0.5 ;  /* 0xbf00000009167423 */ /* 0x000fe20000000016 */
[----:B------:R-:W-:Y:S01]  /*0f20*/  FFMA R18, R11, R18, -0.5 ;  /* 0xbf0000000b127423 */ /* 0x000fe20000000012 */
[----:B------:R-:W-:Y:S01]  /*0f30*/  ISETP.GT.U32.AND P0, PT, R8, 0x7f7fffff, PT ;  /* 0x7f7fffff0800780c */ /* 0x000fe20003f04070 */
[----:B------:R-:W-:Y:S01]  /*0f40*/  FFMA R19, R20, 1.1920928955078125e-07, R19 ;  /* 0x3400000014137823 */ /* 0x000fe20000000013 */
[----:B------:R-:W-:Y:S01]  /*0f50*/  FMUL R22, R9, R22 ;  /* 0x0000001609167220 */ /* 0x000fe20000400000 */
[----:B------:R-:W-:-:S03]  /*0f60*/  FMUL R18, R11, R18 ;  /* 0x000000120b127220 */ /* 0x000fc60000400000 */
[----:B------:R-:W-:Y:S01]  /*0f70*/  FFMA R22, R9, R22, R9 ;  /* 0x0000001609167223 */ /* 0x000fe20000000009 */
[----:B------:R-:W-:Y:S01]  /*0f80*/  MOV R9, 0x7f800000 ;  /* 0x7f80000000097802 */ /* 0x000fe20000000f00 */
[----:B------:R-:W-:Y:S02]  /*0f90*/  FFMA R11, R11, R18, R11 ;  /* 0x000000120b0b7223 */ /* 0x000fe4000000000b */
[----:B------:R-:W-:Y:S01]  /*0fa0*/  FFMA R19, R19, 0.69314718246459960938, R22 ;  /* 0x3f31721813137823 */ /* 0x000fe20000000016 */
[----:B------:R-:W0:Y:S01]  /*0fb0*/  MUFU.RCP R18, R3 ;  /* 0x0000000300127308 */ /* 0x000e220000001000 */
[-C--:B------:R-:W-:Y:S01]  /*0fc0*/  @P1 FFMA R19, R0, R9.reuse, +INF ;  /* 0x7f80000000131423 */ /* 0x080fe20000000009 */
[----:B------:R-:W-:Y:S01]  /*0fd0*/  FFMA R11, R16, 0.69314718246459960938, R11 ;  /* 0x3f317218100b7823 */ /* 0x000fe2000000000b */
[C---:B------:R-:W-:Y:S01]  /*0fe0*/  @P0 FFMA R11, R8.reuse, R9, +INF ;  /* 0x7f800000080b0423 */ /* 0x040fe20000000009 */
[----:B------:R-:W-:Y:S02]  /*0ff0*/  FSETP.NEU.AND P1, PT, R8, RZ, PT ;  /* 0x000000ff0800720b */ /* 0x000fe40003f2d000 */
[----:B------:R-:W-:-:S02]  /*1000*/  FSEL R19, R19, -INF , P2 ;  /* 0xff80000013137808 */ /* 0x000fc40001000000 */
[----:B------:R-:W-:Y:S01]  /*1010*/  FSEL R11, R11, -INF , P1 ;  /* 0xff8000000b0b7808 */ /* 0x000fe20000800000 */
[----:B0-----:R-:W-:Y:S01]  /*1020*/  FFMA R9, -R3, R18, 1 ;  /* 0x3f80000003097423 */ /* 0x001fe20000000112 */
[----:B--2---:R-:W-:-:S04]  /*1030*/  FADD R0, -R10, 1 ;  /* 0x3f8000000a007421 */ /* 0x004fc80000000100 */
[----:B------:R-:W-:Y:S01]  /*1040*/  FMUL R19, R0, R19 ;  /* 0x0000001300137220 */ /* 0x000fe20000400000 */
[----:B------:R-:W-:-:S03]  /*1050*/  FFMA R0, R18, R9, R18 ;  /* 0x0000000912007223 */ /* 0x000fc60000000012 */
[----:B------:R-:W-:-:S04]  /*1060*/  FFMA R10, R10, R11, R19 ;  /* 0x0000000b0a0a7223 */ /* 0x000fc80000000013 */
        /* <DEDUP_REMOVED lines=9> */
.L_x_13:
[----:B------:R-:W-:Y:S05]  /*1100*/  BSYNC.RECONVERGENT B2 ;  /* 0x0000000000027941 */ /* 0x000fea0003800200 */
.L_x_12:
[----:B------:R-:W-:-:S07]  /*1110*/  FADD R14, R14, -R9 ;  /* 0x800000090e0e7221 */ /* 0x000fce0000000000 */
.L_x_11:
[----:B------:R-:W-:Y:S05]  /*1120*/  BSYNC.RECONVERGENT B1 ;  /* 0x0000000000017941 */ /* 0x000fea0003800200 */
.L_x_10:
[----:B------:R-:W-:-:S04]  /*1130*/  IADD3 R13, PT, PT, R13, 0x2, RZ ;  /* 0x000000020d0d7810 */ /* 0x000fc80007ffe0ff */
[----:B------:R-:W-:-:S13]  /*1140*/  ISETP.GE.AND P0, PT, R13, R12, PT ;  /* 0x0000000c0d00720c */ /* 0x000fda0003f06270 */
[----:B------:R-:W-:Y:S05]  /*1150*/  @!P0 BRA `(.L_x_14) ;  /* 0xfffffff400848947 */ /* 0x000fea000383ffff */
.L_x_5:
[----:B------:R-:W-:Y:S05]  /*1160*/  BSYNC.RECONVERGENT B0 ;  /* 0x0000000000007941 */ /* 0x000fea0003800200 */
.L_x_0:
[----:B------:R-:W0:Y:S02]  /*1170*/  LDC.64 R4, c[0x0][0x388] ;  /* 0x0000e200ff047b82 */ /* 0x000e240000000a00 */
[----:B0-----:R-:W-:-:S05]  /*1180*/  IMAD.WIDE R2, R2, 0x4, R4 ;  /* 0x0000000402027825 */ /* 0x001fca00078e0204 */
[----:B------:R-:W-:Y:S01]  /*1190*/  STG.E desc[UR4][R2.64], R14 ;  /* 0x0000000e02007986 */ /* 0x000fe2000c101904 */
[----:B------:R-:W-:Y:S05]  /*11a0*/  EXIT ;  /* 0x000000000000794d */ /* 0x000fea0003800000 */
        .weak           $__internal_0_$__cuda_sm3x_div_rn_noftz_f32_slowpath
        .type           $__internal_0_$__cuda_sm3x_div_rn_noftz_f32_slowpath,@function
        .size           $__internal_0_$__cuda_sm3x_div_rn_noftz_f32_slowpath,(.L_x_84 - $__internal_0_$__cuda_sm3x_div_rn_noftz_f32_slowpath)
$__internal_0_$__cuda_sm3x_div_rn_noftz_f32_slowpath:
[----:B------:R-:W-:Y:S01]  /*11b0*/  SHF.R.U32.HI R15, RZ, 0x17, R3 ;  /* 0x00000017ff0f7819 */ /* 0x000fe20000011603 */
[----:B------:R-:W-:Y:S01]  /*11c0*/  BSSY.RECONVERGENT B3, `(.L_x_15) ;  /* 0x0000063000037945 */ /* 0x000fe20003800200 */
[----:B------:R-:W-:Y:S02]  /*11d0*/  SHF.R.U32.HI R17, RZ, 0x17, R0 ;  /* 0x00000017ff117819 */ /* 0x000fe40000011600 */
[----:B------:R-:W-:Y:S02]  /*11e0*/  LOP3.LUT R15, R15, 0xff, RZ, 0xc0, !PT ;  /* 0x000000ff0f0f7812 */ /* 0x000fe400078ec0ff */
[----:B------:R-:W-:Y:S02]  /*11f0*/  LOP3.LUT R20, R17, 0xff, RZ, 0xc0, !PT ;  /* 0x000000ff11147812 */ /* 0x000fe400078ec0ff */
[----:B------:R-:W-:Y:S02]  /*1200*/  IADD3 R21, PT, PT, R15, -0x1, RZ ;  /* 0xffffffff0f157810 */ /* 0x000fe40007ffe0ff */
[----:B------:R-:W-:Y:S01]  /*1210*/  MOV R19, R3 ;  /* 0x0000000300137202 */ /* 0x000fe20000000f00 */
[----:B------:R-:W-:Y:S01]  /*1220*/  VIADD R18, R20, 0xffffffff ;  /* 0xffffffff14127836 */ /* 0x000fe20000000000 */
[----:B------:R-:W-:-:S04]  /*1230*/  ISETP.GT.U32.AND P0, PT, R21, 0xfd, PT ;  /* 0x000000fd1500780c */ /* 0x000fc80003f04070 */
[----:B------:R-:W-:-:S13]  /*1240*/  ISETP.GT.U32.OR P0, PT, R18, 0xfd, P0 ;  /* 0x000000fd1200780c */ /* 0x000fda0000704470 */
[----:B------:R-:W-:Y:S01]  /*1250*/  @!P0 MOV R17, RZ ;  /* 0x000000ff00118202 */ /* 0x000fe20000000f00 */
[----:B------:R-:W-:Y:S06]  /*1260*/  @!P0 BRA `(.L_x_16) ;  /* 0x00000000005c8947 */ /* 0x000fec0003800000 */
[----:B------:R-:W-:Y:S02]  /*1270*/  FSETP.GTU.FTZ.AND P0, PT, |R0|, +INF , PT ;  /* 0x7f8000000000780b */ /* 0x000fe40003f1c200 */
[----:B------:R-:W-:-:S04]  /*1280*/  FSETP.GTU.FTZ.AND P1, PT, |R3|, +INF , PT ;  /* 0x7f8000000300780b */ /* 0x000fc80003f3c200 */
[----:B------:R-:W-:-:S13]  /*1290*/  PLOP3.LUT P0, PT, P0, P1, PT, 0xf8, 0x8f ;  /* 0x00000000008f781c */ /* 0x000fda0000703f70 */
[----:B------:R-:W-:Y:S05]  /*12a0*/  @P0 BRA `(.L_x_17) ;  /* 0x00000004004c0947 */ /* 0x000fea0003800000 */
[----:B------:R-:W-:-:S13]  /*12b0*/  LOP3.LUT P0, RZ, R19, 0x7fffffff, R0, 0xc8, !PT ;  /* 0x7fffffff13ff7812 */ /* 0x000fda000780c800 */
[----:B------:R-:W-:Y:S05]  /*12c0*/  @!P0 BRA `(.L_x_18) ;  /* 0x00000004003c8947 */ /* 0x000fea0003800000 */
[C---:B------:R-:W-:Y:S02]  /*12d0*/  FSETP.NEU.FTZ.AND P2, PT, |R0|.reuse, +INF , PT ;  /* 0x7f8000000000780b */ /* 0x040fe40003f5d200 */
[----:B------:R-:W-:Y:S02]  /*12e0*/  FSETP.NEU.FTZ.AND P1, PT, |R3|, +INF , PT ;  /* 0x7f8000000300780b */ /* 0x000fe40003f3d200 */
[----:B------:R-:W-:-:S11]  /*12f0*/  FSETP.NEU.FTZ.AND P0, PT, |R0|, +INF , PT ;  /* 0x7f8000000000780b */ /* 0x000fd60003f1d200 */
[----:B------:R-:W-:Y:S05]  /*1300*/  @!P1 BRA !P2, `(.L_x_18) ;  /* 0x00000004002c9947 */ /* 0x000fea0005000000 */
[----:B------:R-:W-:-:S04]  /*1310*/  LOP3.LUT P2, RZ, R0, 0x7fffffff, RZ, 0xc0, !PT ;  /* 0x7fffffff00ff7812 */ /* 0x000fc8000784c0ff */
[----:B------:R-:W-:-:S13]  /*1320*/  PLOP3.LUT P1, PT, P1, P2, PT, 0x2f, 0xf2 ;  /* 0x0000000000f2781c */ /* 0x000fda0000f24577 */
[----:B------:R-:W-:Y:S05]  /*1330*/  @P1 BRA `(.L_x_19) ;  /* 0x0000000400181947 */ /* 0x000fea0003800000 */
[----:B------:R-:W-:-:S04]  /*1340*/  LOP3.LUT P1, RZ, R19, 0x7fffffff, RZ, 0xc0, !PT ;  /* 0x7fffffff13ff7812 */ /* 0x000fc8000782c0ff */
[----:B------:R-:W-:-:S13]  /*1350*/  PLOP3.LUT P0, PT, P0, P1, PT, 0x2f, 0xf2 ;  /* 0x0000000000f2781c */ /* 0x000fda0000702577 */
[----:B------:R-:W-:Y:S05]  /*1360*/  @P0 BRA `(.L_x_20) ;  /* 0x0000000400000947 */ /* 0x000fea0003800000 */
[----:B------:R-:W-:Y:S02]  /*1370*/  ISETP.GE.AND P0, PT, R18, RZ, PT ;  /* 0x000000ff1200720c */ /* 0x000fe40003f06270 */
[----:B------:R-:W-:-:S11]  /*1380*/  ISETP.GE.AND P1, PT, R21, RZ, PT ;  /* 0x000000ff1500720c */ /* 0x000fd60003f26270 */
[----:B------:R-:W-:Y:S01]  /*1390*/  @P0 MOV R17, RZ ;  /* 0x000000ff00110202 */ /* 0x000fe20000000f00 */
[----:B------:R-:W-:Y:S02]  /*13a0*/  @!P0 IMAD.MOV.U32 R17, RZ, RZ, -0x40 ;  /* 0xffffffc0ff118424 */ /* 0x000fe400078e00ff */
[----:B------:R-:W-:Y:S01]  /*13b0*/  @!P0 FFMA R0, R0, 1.84467440737095516160e+19, RZ ;  /* 0x5f80000000008823 */ /* 0x000fe200000000ff */
[----:B------:R-:W-:Y:S02]  /*13c0*/  @!P1 FFMA R19, R3, 1.84467440737095516160e+19, RZ ;  /* 0x5f80000003139823 */ /* 0x000fe400000000ff */
[----:B------:R-:W-:-:S07]  /*13d0*/  @!P1 IADD3 R17, PT, PT, R17, 0x40, RZ ;  /* 0x0000004011119810 */ /* 0x000fce0007ffe0ff */
.L_x_16:
[----:B------:R-:W-:Y:S01]  /*13e0*/  LEA R18, R15, 0xc0800000, 0x17 ;  /* 0xc08000000f127811 */ /* 0x000fe200078eb8ff */
[----:B------:R-:W-:Y:S01]  /*13f0*/  BSSY.RECONVERGENT B4, `(.L_x_21) ;  /* 0x0000036000047945 */ /* 0x000fe20003800200 */
[----:B------:R-:W-:Y:S02]  /*1400*/  IADD3 R20, PT, PT, R20, -0x7f, RZ ;  /* 0xffffff8114147810 */ /* 0x000fe40007ffe0ff */
[----:B------:R-:W-:-:S03]  /*1410*/  IADD3 R22, PT, PT, -R18, R19, RZ ;  /* 0x0000001312167210 */ /* 0x000fc60007ffe1ff */
[----:B------:R-:W-:Y:S01]  /*1420*/  IMAD R0, R20, -0x800000, R0 ;  /* 0xff80000014007824 */ /* 0x000fe200078e0200 */
[----:B------:R-:W0:Y:S01]  /*1430*/  MUFU.RCP R19, R22 ;  /* 0x0000001600137308 */ /* 0x000e220000001000 */
[----:B------:R-:W-:Y:S01]  /*1440*/  FADD.FTZ R21, -R22, -RZ ;  /* 0x800000ff16157221 */ /* 0x000fe20000010100 */
[----:B------:R-:W-:-:S05]  /*1450*/  IADD3 R20, PT, PT, R20, 0x7f, -R15 ;  /* 0x0000007f14147810 */ /* 0x000fca0007ffe80f */
[----:B------:R-:W-:Y:S02]  /*1460*/  IMAD.IADD R20, R20, 0x1, R17 ;  /* 0x0000000114147824 */ /* 0x000fe400078e0211 */
[----:B0-----:R-:W-:-:S04]  /*1470*/  FFMA R18, R19, R21, 1 ;  /* 0x3f80000013127423 */ /* 0x001fc80000000015 */
[----:B------:R-:W-:-:S04]  /*1480*/  FFMA R19, R19, R18, R19 ;  /* 0x0000001213137223 */ /* 0x000fc80000000013 */
[----:B------:R-:W-:-:S04]  /*1490*/  FFMA R18, R0, R19, RZ ;  /* 0x0000001300127223 */ /* 0x000fc800000000ff */
[----:B------:R-:W-:-:S04]  /*14a0*/  FFMA R23, R21, R18, R0 ;  /* 0x0000001215177223 */ /* 0x000fc80000000000 */
[----:B------:R-:W-:-:S04]  /*14b0*/  FFMA R18, R19, R23, R18 ;  /* 0x0000001713127223 */ /* 0x000fc80000000012 */
[----:B------:R-:W-:-:S04]  /*14c0*/  FFMA R21, R21, R18, R0 ;  /* 0x0000001215157223 */ /* 0x000fc80000000000 */
[----:B------:R-:W-:-:S05]  /*14d0*/  FFMA R0, R19, R21, R18 ;  /* 0x0000001513007223 */ /* 0x000fca0000000012 */
[----:B------:R-:W-:-:S04]  /*14e0*/  SHF.R.U32.HI R15, RZ, 0x17, R0 ;  /* 0x00000017ff0f7819 */ /* 0x000fc80000011600 */
[----:B------:R-:W-:-:S04]  /*14f0*/  LOP3.LUT R15, R15, 0xff, RZ, 0xc0, !PT ;  /* 0x000000ff0f0f7812 */ /* 0x000fc800078ec0ff */
[----:B------:R-:W-:-:S04]  /*1500*/  IADD3 R22, PT, PT, R15, R20, RZ ;  /* 0x000000140f167210 */ /* 0x000fc80007ffe0ff */
[----:B------:R-:W-:-:S04]  /*1510*/  IADD3 R15, PT, PT, R22, -0x1, RZ ;  /* 0xffffffff160f7810 */ /* 0x000fc80007ffe0ff */
[----:B------:R-:W-:-:S13]  /*1520*/  ISETP.GE.U32.AND P0, PT, R15, 0xfe, PT ;  /* 0x000000fe0f00780c */ /* 0x000fda0003f06070 */
[----:B------:R-:W-:Y:S05]  /*1530*/  @!P0 BRA `(.L_x_22) ;  /* 0x0000000000808947 */ /* 0x000fea0003800000 */
[----:B------:R-:W-:-:S13]  /*1540*/  ISETP.GT.AND P0, PT, R22, 0xfe, PT ;  /* 0x000000fe1600780c */ /* 0x000fda0003f04270 */
[----:B------:R-:W-:Y:S05]  /*1550*/  @P0 BRA `(.L_x_23) ;  /* 0x00000000006c0947 */ /* 0x000fea0003800000 */
[----:B------:R-:W-:-:S13]  /*1560*/  ISETP.GE.AND P0, PT, R22, 0x1, PT ;  /* 0x000000011600780c */ /* 0x000fda0003f06270 */
[----:B------:R-:W-:Y:S05]  /*1570*/  @P0 BRA `(.L_x_24) ;  /* 0x0000000000740947 */ /* 0x000fea0003800000 */
[----:B------:R-:W-:Y:S02]  /*1580*/  ISETP.GE.AND P0, PT, R22, -0x18, PT ;  /* 0xffffffe81600780c */ /* 0x000fe40003f06270 */
[----:B------:R-:W-:-:S11]  /*1590*/  LOP3.LUT R0, R0, 0x80000000, RZ, 0xc0, !PT ;  /* 0x8000000000007812 */ /* 0x000fd600078ec0ff */
[----:B------:R-:W-:Y:S05]  /*15a0*/  @!P0 BRA `(.L_x_24) ;  /* 0x0000000000688947 */ /* 0x000fea0003800000 */
[-CC-:B------:R-:W-:Y:S01]  /*15b0*/  FFMA.RZ R15, R19, R21.reuse, R18.reuse ;  /* 0x00000015130f7223 */ /* 0x180fe2000000c012 */
[C---:B------:R-:W-:Y:S02]  /*15c0*/  IADD3 R20, PT, PT, R22.reuse, 0x20, RZ ;  /* 0x0000002016147810 */ /* 0x040fe40007ffe0ff */
[C---:B------:R-:W-:Y:S02]  /*15d0*/  ISETP.NE.AND P2, PT, R22.reuse, RZ, PT ;  /* 0x000000ff1600720c */ /* 0x040fe40003f45270 */
[----:B------:R-:W-:Y:S01]  /*15e0*/  LOP3.LUT R17, R15, 0x7fffff, RZ, 0xc0, !PT ;  /* 0x007fffff0f117812 */ /* 0x000fe200078ec0ff */
[CCC-:B------:R-:W-:Y:S01]  /*15f0*/  FFMA.RP R15, R19.reuse, R21.reuse, R18.reuse ;  /* 0x00000015130f7223 */ /* 0x1c0fe20000008012 */
[----:B------:R-:W-:Y:S01]  /*1600*/  FFMA.RM R18, R19, R21, R18 ;  /* 0x0000001513127223 */ /* 0x000fe20000004012 */
[----:B------:R-:W-:Y:S01]  /*1610*/  IMAD.MOV R19, RZ, RZ, -R22 ;  /* 0x000000ffff137224 */ /* 0x000fe200078e0a16 */
[----:B------:R-:W-:Y:S02]  /*1620*/  LOP3.LUT R17, R17, 0x800000, RZ, 0xfc, !PT ;  /* 0x0080000011117812 */ /* 0x000fe400078efcff */
[----:B------:R-:W-:-:S02]  /*1630*/  ISETP.NE.AND P1, PT, R22, RZ, PT ;  /* 0x000000ff1600720c */ /* 0x000fc40003f25270 */
[----:B------:R-:W-:Y:S02]  /*1640*/  SHF.L.U32 R20, R17, R20, RZ ;  /* 0x0000001411147219 */ /* 0x000fe400000006ff */
[----:B------:R-:W-:Y:S02]  /*1650*/  FSETP.NEU.FTZ.AND P0, PT, R15, R18, PT ;  /* 0x000000120f00720b */ /* 0x000fe40003f1d000 */
[----:B------:R-:W-:Y:S02]  /*1660*/  SEL R18, R19, RZ, P2 ;  /* 0x000000ff13127207 */ /* 0x000fe40001000000 */
[----:B------:R-:W-:Y:S02]  /*1670*/  ISETP.NE.AND P1, PT, R20, RZ, P1 ;  /* 0x000000ff1400720c */ /* 0x000fe40000f25270 */
[----:B------:R-:W-:Y:S02]  /*1680*/  SHF.R.U32.HI R18, RZ, R18, R17 ;  /* 0x00000012ff127219 */ /* 0x000fe40000011611 */
[----:B------:R-:W-:-:S02]  /*1690*/  PLOP3.LUT P0, PT, P0, P1, PT, 0xf8, 0x8f ;  /* 0x00000000008f781c */ /* 0x000fc40000703f70 */
[----:B------:R-:W-:Y:S02]  /*16a0*/  SHF.R.U32.HI R20, RZ, 0x1, R18 ;  /* 0x00000001ff147819 */ /* 0x000fe40000011612 */
[----:B------:R-:W-:-:S04]  /*16b0*/  SEL R15, RZ, 0x1, !P0 ;  /* 0x00000001ff0f7807 */ /* 0x000fc80004000000 */
[----:B------:R-:W-:-:S04]  /*16c0*/  LOP3.LUT R15, R15, 0x1, R20, 0xf8, !PT ;  /* 0x000000010f0f7812 */ /* 0x000fc800078ef814 */
[----:B------:R-:W-:-:S04]  /*16d0*/  LOP3.LUT R15, R15, R18, RZ, 0xc0, !PT ;  /* 0x000000120f0f7212 */ /* 0x000fc800078ec0ff */
[----:B------:R-:W-:-:S04]  /*16e0*/  IADD3 R15, PT, PT, R20, R15, RZ ;  /* 0x0000000f140f7210 */ /* 0x000fc80007ffe0ff */
[----:B------:R-:W-:Y:S01]  /*16f0*/  LOP3.LUT R0, R15, R0, RZ, 0xfc, !PT ;  /* 0x000000000f007212 */ /* 0x000fe200078efcff */
[----:B------:R-:W-:Y:S06]  /*1700*/  BRA `(.L_x_24) ;  /* 0x0000000000107947 */ /* 0x000fec0003800000 */
.L_x_23:
[----:B------:R-:W-:-:S04]  /*1710*/  LOP3.LUT R0, R0, 0x80000000, RZ, 0xc0, !PT ;  /* 0x8000000000007812 */ /* 0x000fc800078ec0ff */
[----:B------:R-:W-:Y:S01]  /*1720*/  LOP3.LUT R0, R0, 0x7f800000, RZ, 0xfc, !PT ;  /* 0x7f80000000007812 */ /* 0x000fe200078efcff */
[----:B------:R-:W-:Y:S06]  /*1730*/  BRA `(.L_x_24) ;  /* 0x0000000000047947 */ /* 0x000fec0003800000 */
.L_x_22:
[----:B------:R-:W-:-:S07]  /*1740*/  LEA R0, R20, R0, 0x17 ;  /* 0x0000000014007211 */ /* 0x000fce00078eb8ff */
.L_x_24:
[----:B------:R-:W-:Y:S05]  /*1750*/  BSYNC.RECONVERGENT B4 ;  /* 0x0000000000047941 */ /* 0x000fea0003800200 */
.L_x_21:
[----:B------:R-:W-:Y:S05]  /*1760*/  BRA `(.L_x_25) ;  /* 0x0000000000207947 */ /* 0x000fea0003800000 */
.L_x_20:
[----:B------:R-:W-:-:S04]  /*1770*/  LOP3.LUT R0, R19, 0x80000000, R0, 0x48, !PT ;  /* 0x8000000013007812 */ /* 0x000fc800078e4800 */
[----:B------:R-:W-:Y:S01]  /*1780*/  LOP3.LUT R0, R0, 0x7f800000, RZ, 0xfc, !PT ;  /* 0x7f80000000007812 */ /* 0x000fe200078efcff */
[----:B------:R-:W-:Y:S06]  /*1790*/  BRA `(.L_x_25) ;  /* 0x0000000000147947 */ /* 0x000fec0003800000 */
.L_x_19:
[----:B------:R-:W-:Y:S01]  /*17a0*/  LOP3.LUT R0, R19, 0x80000000, R0, 0x48, !PT ;  /* 0x8000000013007812 */ /* 0x000fe200078e4800 */
[----:B------:R-:W-:Y:S06]  /*17b0*/  BRA `(.L_x_25) ;  /* 0x00000000000c7947 */ /* 0x000fec0003800000 */
.L_x_18:
[----:B------:R-:W0:Y:S01]  /*17c0*/  MUFU.RSQ R0, -QNAN ;  /* 0xffc0000000007908 */ /* 0x000e220000001400 */
[----:B------:R-:W-:Y:S05]  /*17d0*/  BRA `(.L_x_25) ;  /* 0x0000000000047947 */ /* 0x000fea0003800000 */
.L_x_17:
[----:B------:R-:W-:-:S07]  /*17e0*/  FADD.FTZ R0, R0, R3 ;  /* 0x0000000300007221 */ /* 0x000fce0000010000 */
.L_x_25:
[----:B------:R-:W-:Y:S05]  /*17f0*/  BSYNC.RECONVERGENT B3 ;  /* 0x0000000000037941 */ /* 0x000fea0003800200 */
.L_x_15:
[----:B------:R-:W-:-:S04]  /*1800*/  HFMA2 R17, -RZ, RZ, 0, 0 ;  /* 0x00000000ff117431 */ /* 0x000fc800000001ff */
[----:B0-----:R-:W-:Y:S05]  /*1810*/  RET.REL.NODEC R16 `(ComputeBinaryCrossentropyLoss) ;  /* 0xffffffe410f87950 */ /* 0x001fea0003c3ffff */
.L_x_26:
[----:B------:R-:W-:-:S00]  /*1820*/  BRA `(.L_x_26) ;  /* 0xfffffffc00fc7947 */ /* 0x000fc0000383ffff */
[----:B------:R-:W-:-:S00]  /*1830*/  NOP ;  /* 0x0000000000007918 */ /* 0x000fc00000000000 */
        /* <DEDUP_REMOVED lines=12> */
.L_x_84:


//--------------------- .text.ComputeCategoricalCrossentropyLoss --------------------------
	.section	.text.ComputeCategoricalCrossentropyLoss,"ax",@progbits
	.align	128
        .global         ComputeCategoricalCrossentropyLoss
        .type           ComputeCategoricalCrossentropyLoss,@function
        .size           ComputeCategoricalCrossentropyLoss,(.L_x_88 - ComputeCategoricalCrossentropyLoss)
        .other          ComputeCategoricalCrossentropyLoss,@"STO_CUDA_ENTRY STV_DEFAULT"
ComputeCategoricalCrossentropyLoss:
.text.ComputeCategoricalCrossentropyLoss:
        /* <DEDUP_REMOVED lines=14> */
[----:B------:R-:W-:Y:S01]  /*00e0*/  BSSY.RECONVERGENT B0, `(.L_x_28) ;  /* 0x000009c000007945 */ /* 0x000fe20003800200 */
[----:B------:R-:W-:-:S03]  /*00f0*/  MOV R8, RZ ;  /* 0x000000ff00087202 */ /* 0x000fc60000000f00 */
[----:B------:R-:W-:-:S04]  /*0100*/  IADD3 R2, PT, PT, R9, 0x1, RZ ;  /* 0x0000000109027810 */ /* 0x000fc80007ffe0ff */
[----:B------:R-:W-:-:S04]  /*0110*/  VIADDMNMX R2, R9, UR6, R2, !PT ;  /* 0x0000000609027c46 */ /* 0x000fc8000f800102 */
[CC--:B------:R-:W-:Y:S02]  /*0120*/  IADD3 R3, PT, PT, R9.reuse, -R2.reuse, RZ ;  /* 0x8000000209037210 */ /* 0x0c0fe40007ffe0ff */
[----:B------:R-:W-:Y:S02]  /*0130*/  IADD3 R10, PT, PT, -R9, R2, RZ ;  /* 0x00000002090a7210 */ /* 0x000fe40007ffe1ff */
[----:B------:R-:W-:Y:S02]  /*0140*/  ISETP.GT.U32.AND P0, PT, R3, -0x4, PT ;  /* 0xfffffffc0300780c */ /* 0x000fe40003f04070 */
[----:B------:R-:W-:-:S11]  /*0150*/  LOP3.LUT R20, R10, 0x3, RZ, 0xc0, !PT ;  /* 0x000000030a147812 */ /* 0x000fd600078ec0ff */
[----:B------:R-:W-:Y:S05]  /*0160*/  @P0 BRA `(.L_x_29) ;  /* 0x00000008004c0947 */ /* 0x000fea0003800000 */
[----:B------:R-:W0:Y:S01]  /*0170*/  LDC.64 R4, c[0x0][0x390] ;  /* 0x0000e400ff047b82 */ /* 0x000e220000000a00 */
[----:B------:R-:W-:Y:S02]  /*0180*/  LOP3.LUT R11, R10, 0xfffffffc, RZ, 0xc0, !PT ;  /* 0xfffffffc0a0b7812 */ /* 0x000fe400078ec0ff */
[----:B------:R-:W-:Y:S02]  /*0190*/  MOV R8, RZ ;  /* 0x000000ff00087202 */ /* 0x000fe40000000f00 */
[----:B------:R-:W-:-:S03]  /*01a0*/  IADD3 R11, PT, PT, -R11, RZ, RZ ;  /* 0x000000ff0b0b7210 */ /* 0x000fc60007ffe1ff */
[----:B------:R-:W1:Y:S01]  /*01b0*/  LDC.64 R6, c[0x0][0x398] ;  /* 0x0000e600ff067b82 */ /* 0x000e620000000a00 */
[----:B0-----:R-:W-:-:S04]  /*01c0*/  IADD3 R4, P1, PT, R4, 0x8, RZ ;  /* 0x0000000804047810 */ /* 0x001fc80007f3e0ff */
[----:B------:R-:W-:Y:S02]  /*01d0*/  IADD3.X R5, PT, PT, RZ, R5, RZ, P1, !PT ;  /* 0x00000005ff057210 */ /* 0x000fe40000ffe4ff */
[----:B-1----:R-:W-:-:S04]  /*01e0*/  IADD3 R6, P0, PT, R6, 0x8, RZ ;  /* 0x0000000806067810 */ /* 0x002fc80007f1e0ff */
[----:B------:R-:W-:-:S09]  /*01f0*/  IADD3.X R7, PT, PT, RZ, R7, RZ, P0, !PT ;  /* 0x00000007ff077210 */ /* 0x000fd200007fe4ff */
.L_x_38:
[----:B------:R-:W-:-:S05]  /*0200*/  IMAD.WIDE R16, R9, 0x4, R6 ;  /* 0x0000000409107825 */ /* 0x000fca00078e0206 */
[----:B------:R-:W2:Y:S04]  /*0210*/  LDG.E.CONSTANT R15, desc[UR4][R16.64+-0x8] ;  /* 0xfffff804100f7981 */ /* 0x000ea8000c1e9900 */
[----:B------:R-:W3:Y:S04]  /*0220*/  LDG.E.CONSTANT R14, desc[UR4][R16.64+-0x4] ;  /* 0xfffffc04100e7981 */ /* 0x000ee8000c1e9900 */
[----:B------:R-:W4:Y:S04]  /*0230*/  LDG.E.CONSTANT R12, desc[UR4][R16.64] ;  /* 0x00000004100c7981 */ /* 0x000f28000c1e9900 */
[----:B------:R-:W5:Y:S01]  /*0240*/  LDG.E.CONSTANT R13, desc[UR4][R16.64+0x4] ;  /* 0x00000404100d7981 */ /* 0x000f62000c1e9900 */
[----:B------:R-:W-:Y:S01]  /*0250*/  IADD3 R11, PT, PT, R11, 0x4, RZ ;  /* 0x000000040b0b7810 */ /* 0x000fe20007ffe0ff */
[----:B------:R-:W-:Y:S01]  /*0260*/  BSSY.RECONVERGENT B1, `(.L_x_30) ;  /* 0x0000024000017945 */ /* 0x000fe20003800200 */
[----:B------:R-:W-:-:S02]  /*0270*/  IMAD.WIDE R2, R9, 0x4, R4 ;  /* 0x0000000409027825 */ /* 0x000fc400078e0204 */
[----:B------:R-:W-:Y:S02]  /*0280*/  ISETP.NE.AND P0, PT, R11, RZ, PT ;  /* 0x000000ff0b00720c */ /* 0x000fe40003f05270 */
[----:B--2---:R-:W-:Y:S02]  /*0290*/  FSETP.GT.AND P4, PT, R15, RZ, PT ;  /* 0x000000ff0f00720b */ /* 0x004fe40003f84000 */
[----:B---3--:R-:W-:Y:S02]  /*02a0*/  FSETP.GT.AND P3, PT, R14, RZ, PT ;  /* 0x000000ff0e00720b */ /* 0x008fe40003f64000 */
[----:B----4-:R-:W-:Y:S02]  /*02b0*/  FSETP.GT.AND P1, PT, R12, RZ, PT ;  /* 0x000000ff0c00720b */ /* 0x010fe40003f24000 */
[----:B-----5:R-:W-:-:S07]  /*02c0*/  FSETP.GT.AND P2, PT, R13, RZ, PT ;  /* 0x000000ff0d00720b */ /* 0x020fce0003f44000 */
[----:B------:R-:W-:Y:S06]  /*02d0*/  @!P4 BRA `(.L_x_31) ;  /* 0x000000000070c947 */ /* 0x000fec0003800000 */
[----:B------:R-:W2:Y:S01]  /*02e0*/  LDG.E.CONSTANT R17, desc[UR4][R2.64+-0x8] ;  /* 0xfffff80402117981 */ /* 0x000ea2000c1e9900 */
[----:B------:R-:W-:Y:S01]  /*02f0*/  FSETP.GEU.AND P4, PT, R15, 1.175494350822287508e-38, PT ;  /* 0x008000000f00780b */ /* 0x000fe20003f8e000 */
[----:B------:R-:W-:-:S12]  /*0300*/  HFMA2 R19, -RZ, RZ, 1.5048828125, 33.21875 ;  /* 0x3e055027ff137431 */ /* 0x000fd800000001ff */
[----:B------:R-:W-:-:S05]  /*0310*/  @!P4 FMUL R15, R15, 8388608 ;  /* 0x4b0000000f0fc820 */ /* 0x000fca0000400000 */
[----:B------:R-:W-:-:S04]  /*0320*/  IADD3 R18, PT, PT, R15, -0x3f2aaaab, RZ ;  /* 0xc0d555550f127810 */ /* 0x000fc80007ffe0ff */
[----:B------:R-:W-:-:S04]  /*0330*/  LOP3.LUT R18, R18, 0xff800000, RZ, 0xc0, !PT ;  /* 0xff80000012127812 */ /* 0x000fc800078ec0ff */
[-C--:B------:R-:W-:Y:S02]  /*0340*/  IADD3 R16, PT, PT, R15, -R18.reuse, RZ ;  /* 0x800000120f107210 */ /* 0x080fe40007ffe0ff */
[----:B------:R-:W-:-:S03]  /*0350*/  I2FP.F32.S32 R18, R18 ;  /* 0x0000001200127245 */ /* 0x000fc60000201400 */
[----:B------:R-:W-:-:S04]  /*0360*/  FADD R16, R16, -1 ;  /* 0xbf80000010107421 */ /* 0x000fc80000000000 */
[----:B------:R-:W-:-:S04]  /*0370*/  FFMA R19, R16, -R19, 0.14084610342979431152 ;  /* 0x3e1039f610137423 */ /* 0x000fc80000000813 */
[----:B------:R-:W-:-:S04]  /*0380*/  FFMA R19, R16, R19, -0.12148627638816833496 ;  /* 0xbdf8cdcc10137423 */ /* 0x000fc80000000013 */
[----:B------:R-:W-:-:S04]  /*0390*/  FFMA R19, R16, R19, 0.13980610668659210205 ;  /* 0x3e0f295510137423 */ /* 0x000fc80000000013 */
[----:B------:R-:W-:-:S04]  /*03a0*/  FFMA R19, R16, R19, -0.16684235632419586182 ;  /* 0xbe2ad8b910137423 */ /* 0x000fc80000000013 */
[----:B------:R-:W-:-:S04]  /*03b0*/  FFMA R19, R16, R19, 0.20012299716472625732 ;  /* 0x3e4ced0b10137423 */ /* 0x000fc80000000013 */
[----:B------:R-:W-:-:S04]  /*03c0*/  FFMA R19, R16, R19, -0.24999669194221496582 ;  /* 0xbe7fff2210137423 */ /* 0x000fc80000000013 */
[----:B------:R-:W-:-:S04]  /*03d0*/  FFMA R19, R16, R19, 0.33333182334899902344 ;  /* 0x3eaaaa7810137423 */ /* 0x000fc80000000013 */
[C---:B------:R-:W-:Y:S01]  /*03e0*/  FFMA R21, R16.reuse, R19, -0.5 ;  /* 0xbf00000010157423 */ /* 0x040fe20000000013 */
[----:B------:R-:W-:Y:S02]  /*03f0*/  FSEL R19, RZ, -23, P4 ;  /* 0xc1b80000ff137808 */ /* 0x000fe40002000000 */
[----:B------:R-:W-:Y:S01]  /*0400*/  ISETP.GT.U32.AND P4, PT, R15, 0x7f7fffff, PT ;  /* 0x7f7fffff0f00780c */ /* 0x000fe20003f84070 */
[----:B------:R-:W-:Y:S02]  /*0410*/  FMUL R21, R16, R21 ;  /* 0x0000001510157220 */ /* 0x000fe40000400000 */
[----:B------:R-:W-:Y:S02]  /*0420*/  FFMA R18, R18, 1.1920928955078125e-07, R19 ;  /* 0x3400000012127823 */ /* 0x000fe40000000013 */
[----:B------:R-:W-:Y:S01]  /*0430*/  FFMA R21, R16, R21, R16 ;  /* 0x0000001510157223 */ /* 0x000fe20000000010 */
[----:B------:R-:W-:-:S03]  /*0440*/  MOV R16, 0x7f800000 ;  /* 0x7f80000000107802 */ /* 0x000fc60000000f00 */
[----:B------:R-:W-:-:S04]  /*0450*/  FFMA R18, R18, 0.69314718246459960938, R21 ;  /* 0x3f31721812127823 */ /* 0x000fc80000000015 */
[C---:B------:R-:W-:Y:S01]  /*0460*/  @P4 FFMA R18, R15.reuse, R16, +INF ;  /* 0x7f8000000f124423 */ /* 0x040fe20000000010 */
[----:B------:R-:W-:-:S04]  /*0470*/  FSETP.NEU.AND P4, PT, R15, RZ, PT ;  /* 0x000000ff0f00720b */ /* 0x000fc80003f8d000 */
[----:B------:R-:W-:-:S05]  /*0480*/  FSEL R18, R18, -INF , P4 ;  /* 0xff80000012127808 */ /* 0x000fca0002000000 */
[----:B--2---:R-:W-:-:S07]  /*0490*/  FFMA R8, R17, -R18, R8 ;  /* 0x8000001211087223 */ /* 0x004fce0000000008 */
.L_x_31:
[----:B------:R-:W-:Y:S05]  /*04a0*/  BSYNC.RECONVERGENT B1 ;  /* 0x0000000000017941 */ /* 0x000fea0003800200 */
.L_x_30:
[----:B------:R-:W-:Y:S04]  /*04b0*/  BSSY.RECONVERGENT B1, `(.L_x_32) ;  /* 0x000001e000017945 */ /* 0x000fe80003800200 */
[----:B------:R-:W-:Y:S05]  /*04c0*/  @!P3 BRA `(.L_x_33) ;  /* 0x000000000070b947 */ /* 0x000fea0003800000 */
[----:B------:R-:W2:Y:S01]  /*04d0*/  LDG.E.CONSTANT R15, desc[UR4][R2.64+-0x4] ;  /* 0xfffffc04020f7981 */ /* 0x000ea2000c1e9900 */
[----:B------:R-:W-:Y:S01]  /*04e0*/  FSETP.GEU.AND P3, PT, R14, 1.175494350822287508e-38, PT ;  /* 0x008000000e00780b */ /* 0x000fe20003f6e000 */
[----:B------:R-:W-:-:S12]  /*04f0*/  HFMA2 R17, -RZ, RZ, 1.5048828125, 33.21875 ;  /* 0x3e055027ff117431 */ /* 0x000fd800000001ff */
[----:B------:R-:W-:-:S05]  /*0500*/  @!P3 FMUL R14, R14, 8388608 ;  /* 0x4b0000000e0eb820 */ /* 0x000fca0000400000 */
[----:B------:R-:W-:-:S04]  /*0510*/  IADD3 R16, PT, PT, R14, -0x3f2aaaab, RZ ;  /* 0xc0d555550e107810 */ /* 0x000fc80007ffe0ff */
[----:B------:R-:W-:-:S04]  /*0520*/  LOP3.LUT R19, R16, 0xff800000, RZ, 0xc0, !PT ;  /* 0xff80000010137812 */ /* 0x000fc800078ec0ff */
[-C--:B------:R-:W-:Y:S02]  /*0530*/  IADD3 R16, PT, PT, R14, -R19.reuse, RZ ;  /* 0x800000130e107210 */ /* 0x080fe40007ffe0ff */
[----:B------:R-:W-:Y:S02]  /*0540*/  I2FP.F32.S32 R18, R19 ;  /* 0x0000001300127245 */ /* 0x000fe40000201400 */
[----:B------:R-:W-:Y:S01]  /*0550*/  MOV R19, 0x7f800000 ;  /* 0x7f80000000137802 */ /* 0x000fe20000000f00 */
        /* <DEDUP_REMOVED lines=8> */
[----:B------:R-:W-:Y:S01]  /*05e0*/  FFMA R21, R16, R17, -0.5 ;  /* 0xbf00000010157423 */ /* 0x000fe20000000011 */
[----:B------:R-:W-:Y:S02]  /*05f0*/  FSEL R17, RZ, -23, P3 ;  /* 0xc1b80000ff117808 */ /* 0x000fe40001800000 */
[----:B------:R-:W-:Y:S01]  /*0600*/  ISETP.GT.U32.AND P3, PT, R14, 0x7f7fffff, PT ;  /* 0x7f7fffff0e00780c */ /* 0x000fe20003f64070 */
[----:B------:R-:W-:Y:S02]  /*0610*/  FMUL R21, R16, R21 ;  /* 0x0000001510157220 */ /* 0x000fe40000400000 */
[----:B------:R-:W-:Y:S02]  /*0620*/  FFMA R17, R18, 1.1920928955078125e-07, R17 ;  /* 0x3400000012117823 */ /* 0x000fe40000000011 */
[----:B------:R-:W-:-:S04]  /*0630*/  FFMA R16, R16, R21, R16 ;  /* 0x0000001510107223 */ /* 0x000fc80000000010 */
[----:B------:R-:W-:-:S04]  /*0640*/  FFMA R16, R17, 0.69314718246459960938, R16 ;  /* 0x3f31721811107823 */ /* 0x000fc80000000010 */
[C---:B------:R-:W-:Y:S01]  /*0650*/  @P3 FFMA R16, R14.reuse, R19, +INF ;  /* 0x7f8000000e103423 */ /* 0x040fe20000000013 */
[----:B------:R-:W-:-:S04]  /*0660*/  FSETP.NEU.AND P3, PT, R14, RZ, PT ;  /* 0x000000ff0e00720b */ /* 0x000fc80003f6d000 */
[----:B------:R-:W-:-:S05]  /*0670*/  FSEL R16, R16, -INF , P3 ;  /* 0xff80000010107808 */ /* 0x000fca0001800000 */
[----:B--2---:R-:W-:-:S07]  /*0680*/  FFMA R8, R15, -R16, R8 ;  /* 0x800000100f087223 */ /* 0x004fce0000000008 */
.L_x_33:
[----:B------:R-:W-:Y:S05]  /*0690*/  BSYNC.RECONVERGENT B1 ;  /* 0x0000000000017941 */ /* 0x000fea0003800200 */
.L_x_32:
[----:B------:R-:W-:Y:S04]  /*06a0*/  BSSY.RECONVERGENT B1, `(.L_x_34) ;  /* 0x000001e000017945 */ /* 0x000fe80003800200 */
[----:B------:R-:W-:Y:S05]  /*06b0*/  @!P1 BRA `(.L_x_35) ;  /* 0x0000000000709947 */ /* 0x000fea0003800000 */
[----:B------:R-:W2:Y:S01]  /*06c0*/  LDG.E.CONSTANT R15, desc[UR4][R2.64] ;  /* 0x00000004020f7981 */ /* 0x000ea2000c1e9900 */
[----:B------:R-:W-:Y:S01]  /*06d0*/  FSETP.GEU.AND P1, PT, R12, 1.175494350822287508e-38, PT ;  /* 0x008000000c00780b */ /* 0x000fe20003f2e000 */
[----:B------:R-:W-:-:S03]  /*06e0*/  HFMA2 R19, -RZ, RZ, 1.5048828125, 33.21875 ;  /* 0x3e055027ff137431 */ /* 0x000fc600000001ff */
[----:B------:R-:W-:-:S09]  /*06f0*/  FSEL R16, RZ, -23, P1 ;  /* 0xc1b80000ff107808 */ /* 0x000fd20000800000 */
[----:B------:R-:W-:-:S05]  /*0700*/  @!P1 FMUL R12, R12, 8388608 ;  /* 0x4b0000000c0c9820 */ /* 0x000fca0000400000 */
[C---:B------:R-:W-:Y:S02]  /*0710*/  IADD3 R14, PT, PT, R12.reuse, -0x3f2aaaab, RZ ;  /* 0xc0d555550c0e7810 */ /* 0x040fe40007ffe0ff */
[----:B------:R-:W-:Y:S02]  /*0720*/  ISETP.GT.U32.AND P1, PT, R12, 0x7f7fffff, PT ;  /* 0x7f7fffff0c00780c */ /* 0x000fe40003f24070 */
[----:B------:R-:W-:-:S04]  /*0730*/  LOP3.LUT R17, R14, 0xff800000, RZ, 0xc0, !PT ;  /* 0xff8000000e117812 */ /* 0x000fc800078ec0ff */
[-C--:B------:R-:W-:Y:S02]  /*0740*/  IADD3 R14, PT, PT, R12, -R17.reuse, RZ ;  /* 0x800000110c0e7210 */ /* 0x080fe40007ffe0ff */
[----:B------:R-:W-:-:S03]  /*0750*/  I2FP.F32.S32 R17, R17 ;  /* 0x0000001100117245 */ /* 0x000fc60000201400 */
[----:B------:R-:W-:Y:S02]  /*0760*/  FADD R14, R14, -1 ;  /* 0xbf8000000e0e7421 */ /* 0x000fe40000000000 */
[----:B------:R-:W-:Y:S01]  /*0770*/  FFMA R16, R17, 1.1920928955078125e-07, R16 ;  /* 0x3400000011107823 */ /* 0x000fe20000000010 */
[----:B------:R-:W-:Y:S01]  /*0780*/  MOV R17, 0x7f800000 ;  /* 0x7f80000000117802 */ /* 0x000fe20000000f00 */
[----:B------:R-:W-:-:S04]  /*0790*/  FFMA R19, R14, -R19, 0.14084610342979431152 ;  /* 0x3e1039f60e137423 */ /* 0x000fc80000000813 */
[----:B------:R-:W-:-:S04]  /*07a0*/  FFMA R19, R14, R19, -0.12148627638816833496 ;  /* 0xbdf8cdcc0e137423 */ /* 0x000fc80000000013 */
[----:B------:R-:W-:-:S04]  /*07b0*/  FFMA R19, R14, R19, 0.13980610668659210205 ;  /* 0x3e0f29550e137423 */ /* 0x000fc80000000013 */
[----:B------:R-:W-:-:S04]  /*07c0*/  FFMA R19, R14, R19, -0.16684235632419586182 ;  /* 0xbe2ad8b90e137423 */ /* 0x000fc80000000013 */
[----:B------:R-:W-:-:S04]  /*07d0*/  FFMA R19, R14, R19, 0.20012299716472625732 ;  /* 0x3e4ced0b0e137423 */ /* 0x000fc80000000013 */
[----:B------:R-:W-:-:S04]  /*07e0*/  FFMA R19, R14, R19, -0.24999669194221496582 ;  /* 0xbe7fff220e137423 */ /* 0x000fc80000000013 */
[----:B------:R-:W-:-:S04]  /*07f0*/  FFMA R19, R14, R19, 0.33333182334899902344 ;  /* 0x3eaaaa780e137423 */ /* 0x000fc80000000013 */
[----:B------:R-:W-:-:S04]  /*0800*/  FFMA R19, R14, R19, -0.5 ;  /* 0xbf0000000e137423 */ /* 0x000fc80000000013 */
[----:B------:R-:W-:-:S04]  /*0810*/  FMUL R19, R14, R19 ;  /* 0x000000130e137220 */ /* 0x000fc80000400000 */
[----:B------:R-:W-:-:S04]  /*0820*/  FFMA R19, R14, R19, R14 ;  /* 0x000000130e137223 */ /* 0x000fc8000000000e */
[----:B------:R-:W-:Y:S01]  /*0830*/  FFMA R16, R16, 0.69314718246459960938, R19 ;  /* 0x3f31721810107823 */ /* 0x000fe20000000013 */
[C---:B------:R-:W-:Y:S01]  /*0840*/  @P1 FFMA R16, R12.reuse, R17, +INF ;  /* 0x7f8000000c101423 */ /* 0x040fe20000000011 */
[----:B------:R-:W-:-:S04]  /*0850*/  FSETP.NEU.AND P1, PT, R12, RZ, PT ;  /* 0x000000ff0c00720b */ /* 0x000fc80003f2d000 */
[----:B------:R-:W-:-:S05]  /*0860*/  FSEL R16, R16, -INF , P1 ;  /* 0xff80000010107808 */ /* 0x000fca0000800000 */
[----:B--2---:R-:W-:-:S07]  /*0870*/  FFMA R8, R15, -R16, R8 ;  /* 0x800000100f087223 */ /* 0x004fce0000000008 */
.L_x_35:
[----:B------:R-:W-:Y:S05]  /*0880*/  BSYNC.RECONVERGENT B1 ;  /* 0x0000000000017941 */ /* 0x000fea0003800200 */
.L_x_34:
[----:B------:R-:W-:Y:S04]  /*0890*/  BSSY.RECONVERGENT B1, `(.L_x_36) ;  /* 0x000001e000017945 */ /* 0x000fe80003800200 */
[----:B------:R-:W-:Y:S05]  /*08a0*/  @!P2 BRA `(.L_x_37) ;  /* 0x000000000070a947 */ /* 0x000fea0003800000 */
[----:B------:R0:W2:Y:S01]  /*08b0*/  LDG.E.CONSTANT R3, desc[UR4][R2.64+0x4] ;  /* 0x0000040402037981 */ /* 0x0000a2000c1e9900 */
[----:B------:R-:W-:Y:S01]  /*08c0*/  FSETP.GEU.AND P1, PT, R13, 1.175494350822287508e-38, PT ;  /* 0x008000000d00780b */ /* 0x000fe20003f2e000 */
[----:B------:R-:W-:-:S03]  /*08d0*/  HFMA2 R15, -RZ, RZ, 1.5048828125, 33.21875 ;  /* 0x3e055027ff0f7431 */ /* 0x000fc600000001ff */
[----:B0-----:R-:W-:-:S09]  /*08e0*/  FSEL R2, RZ, -23, P1 ;  /* 0xc1b80000ff027808 */ /* 0x001fd20000800000 */
[----:B------:R-:W-:-:S05]  /*08f0*/  @!P1 FMUL R13, R13, 8388608 ;  /* 0x4b0000000d0d9820 */ /* 0x000fca0000400000 */
[C---:B------:R-:W-:Y:S02]  /*0900*/  IADD3 R12, PT, PT, R13.reuse, -0x3f2aaaab, RZ ;  /* 0xc0d555550d0c7810 */ /* 0x040fe40007ffe0ff */
[----:B------:R-:W-:Y:S02]  /*0910*/  ISETP.GT.U32.AND P1, PT, R13, 0x7f7fffff, PT ;  /* 0x7f7fffff0d00780c */ /* 0x000fe40003f24070 */
[----:B------:R-:W-:-:S04]  /*0920*/  LOP3.LUT R12, R12, 0xff800000, RZ, 0xc0, !PT ;  /* 0xff8000000c0c7812 */ /* 0x000fc800078ec0ff */
[----:B------:R-:W-:-:S05]  /*0930*/  IADD3 R14, PT, PT, R13, -R12, RZ ;  /* 0x8000000c0d0e7210 */ /* 0x000fca0007ffe0ff */
        /* <DEDUP_REMOVED lines=9> */
[----:B------:R-:W-:Y:S02]  /*09d0*/  I2FP.F32.S32 R15, R12 ;  /* 0x0000000c000f7245 */ /* 0x000fe40000201400 */
[----:B------:R-:W-:Y:S01]  /*09e0*/  MOV R12, 0x7f800000 ;  /* 0x7f800000000c7802 */ /* 0x000fe20000000f00 */
[C---:B------:R-:W-:Y:S02]  /*09f0*/  FMUL R17, R14.reuse, R17 ;  /* 0x000000110e117220 */ /* 0x040fe40000400000 */
[----:B------:R-:W-:Y:S02]  /*0a00*/  FFMA R2, R15, 1.1920928955078125e-07, R2 ;  /* 0x340000000f027823 */ /* 0x000fe40000000002 */
[----:B------:R-:W-:-:S04]  /*0a10*/  FFMA R17, R14, R17, R14 ;  /* 0x000000110e117223 */ /* 0x000fc8000000000e */
[----:B------:R-:W-:Y:S01]  /*0a20*/  FFMA R2, R2, 0.69314718246459960938, R17 ;  /* 0x3f31721802027823 */ /* 0x000fe20000000011 */
[C---:B------:R-:W-:Y:S01]  /*0a30*/  @P1 FFMA R2, R13.reuse, R12, +INF ;  /* 0x7f8000000d021423 */ /* 0x040fe2000000000c */
[----:B------:R-:W-:-:S04]  /*0a40*/  FSETP.NEU.AND P1, PT, R13, RZ, PT ;  /* 0x000000ff0d00720b */ /* 0x000fc80003f2d000 */
[----:B------:R-:W-:-:S05]  /*0a50*/  FSEL R2, R2, -INF , P1 ;  /* 0xff80000002027808 */ /* 0x000fca0000800000 */
[----:B--2---:R-:W-:-:S07]  /*0a60*/  FFMA R8, R3, -R2, R8 ;  /* 0x8000000203087223 */ /* 0x004fce0000000008 */
.L_x_37:
[----:B------:R-:W-:Y:S05]  /*0a70*/  BSYNC.RECONVERGENT B1 ;  /* 0x0000000000017941 */ /* 0x000fea0003800200 */
.L_x_36:
[----:B------:R-:W-:Y:S01]  /*0a80*/  IADD3 R9, PT, PT, R9, 0x4, RZ ;  /* 0x0000000409097810 */ /* 0x000fe20007ffe0ff */
[----:B------:R-:W-:Y:S06]  /*0a90*/  @P0 BRA `(.L_x_38) ;  /* 0xfffffff400d80947 */ /* 0x000fec000383ffff */
.L_x_29:
[----:B------:R-:W-:Y:S05]  /*0aa0*/  BSYNC.RECONVERGENT B0 ;  /* 0x0000000000007941 */ /* 0x000fea0003800200 */
.L_x_28:
[----:B------:R-:W-:Y:S01]  /*0ab0*/  ISETP.NE.AND P0, PT, R20, RZ, PT ;  /* 0x000000ff1400720c */ /* 0x000fe20003f05270 */
[----:B------:R-:W-:-:S12]  /*0ac0*/  BSSY.RECONVERGENT B1, `(.L_x_27) ;  /* 0x0000073000017945 */ /* 0x000fd80003800200 */
[----:B------:R-:W-:Y:S05]  /*0ad0*/  @!P0 BRA `(.L_x_39) ;  /* 0x0000000400c48947 */ /* 0x000fea0003800000 */
[----:B------:R-:W-:Y:S01]  /*0ae0*/  ISETP.NE.AND P0, PT, R20, 0x1, PT ;  /* 0x000000011400780c */ /* 0x000fe20003f05270 */
[----:B------:R-:W-:-:S12]  /*0af0*/  BSSY.RECONVERGENT B0, `(.L_x_40) ;  /* 0x0000049000007945 */ /* 0x000fd80003800200 */
[----:B------:R-:W-:Y:S05]  /*0b00*/  @!P0 BRA `(.L_x_41) ;  /* 0x00000004001c8947 */ /* 0x000fea0003800000 */
[----:B------:R-:W0:Y:S02]  /*0b10*/  LDC.64 R2, c[0x0][0x398] ;  /* 0x0000e600ff027b82 */ /* 0x000e240000000a00 */
[----:B0-----:R-:W-:-:S06]  /*0b20*/  IMAD.WIDE R6, R9, 0x4, R2 ;  /* 0x0000000409067825 */ /* 0x001fcc00078e0202 */
[----:B------:R-:W0:Y:S01]  /*0b30*/  LDC.64 R2, c[0x0][0x390] ;  /* 0x0000e400ff027b82 */ /* 0x000e220000000a00 */
[----:B------:R-:W2:Y:S04]  /*0b40*/  LDG.E.CONSTANT R4, desc[UR4][R6.64] ;  /* 0x0000000406047981 */ /* 0x000ea8000c1e9900 */
[----:B------:R-:W3:Y:S01]  /*0b50*/  LDG.E.CONSTANT R5, desc[UR4][R6.64+0x4] ;  /* 0x0000040406057981 */ /* 0x000ee2000c1e9900 */
[----:B------:R-:W-:Y:S01]  /*0b60*/  BSSY.RECONVERGENT B2, `(.L_x_42) ;  /* 0x0000021000027945 */ /* 0x000fe20003800200 */
[----:B0-----:R-:W-:Y:S01]  /*0b70*/  IMAD.WIDE R2, R9, 0x4, R2 ;  /* 0x0000000409027825 */ /* 0x001fe200078e0202 */
[----:B--2---:R-:W-:Y:S02]  /*0b80*/  FSETP.GT.AND P0, PT, R4, RZ, PT ;  /* 0x000000ff0400720b */ /* 0x004fe40003f04000 */
[----:B---3--:R-:W-:-:S11]  /*0b90*/  FSETP.GT.AND P1, PT, R5, RZ, PT ;  /* 0x000000ff0500720b */ /* 0x008fd60003f24000 */
        /* <DEDUP_REMOVED lines=9> */
[----:B------:R-:W-:Y:S01]  /*0c30*/  FADD R12, R6, -1 ;  /* 0xbf800000060c7421 */ /* 0x000fe20000000000 */
[----:B------:R-:W-:Y:S02]  /*0c40*/  FSEL R6, RZ, -23, P0 ;  /* 0xc1b80000ff067808 */ /* 0x000fe40000000000 */
[----:B------:R-:W-:Y:S01]  /*0c50*/  ISETP.GT.U32.AND P0, PT, R4, 0x7f7fffff, PT ;  /* 0x7f7fffff0400780c */ /* 0x000fe20003f04070 */
[C---:B------:R-:W-:Y:S02]  /*0c60*/  FFMA R13, R12.reuse, -R13, 0.14084610342979431152 ;  /* 0x3e1039f60c0d7423 */ /* 0x040fe4000000080d */
[----:B------:R-:W-:Y:S01]  /*0c70*/  FFMA R6, R11, 1.1920928955078125e-07, R6 ;  /* 0x340000000b067823 */ /* 0x000fe20000000006 */
[----:B------:R-:W-:Y:S01]  /*0c80*/  MOV R11, 0x7f800000 ;  /* 0x7f800000000b7802 */ /* 0x000fe20000000f00 */
        /* <DEDUP_REMOVED lines=14> */
.L_x_43:
[----:B------:R-:W-:Y:S05]  /*0d70*/  BSYNC.RECONVERGENT B2 ;  /* 0x0000000000027941 */ /* 0x000fea0003800200 */
.L_x_42:
        /* <DEDUP_REMOVED lines=30> */
.L_x_45:
[----:B------:R-:W-:Y:S05]  /*0f60*/  BSYNC.RECONVERGENT B2 ;  /* 0x0000000000027941 */ /* 0x000fea0003800200 */
.L_x_44:
[----:B------:R-:W-:-:S07]  /*0f70*/  IADD3 R9, PT, PT, R9, 0x2, RZ ;  /* 0x0000000209097810 */ /* 0x000fce0007ffe0ff */
.L_x_41:
[----:B------:R-:W-:Y:S05]  /*0f80*/  BSYNC.RECONVERGENT B0 ;  /* 0x0000000000007941 */ /* 0x000fea0003800200 */
.L_x_40:
[----:B------:R-:W-:-:S04]  /*0f90*/  LOP3.LUT R10, R10, 0x1, RZ, 0xc0, !PT ;  /* 0x000000010a0a7812 */ /* 0x000fc800078ec0ff */
[----:B------:R-:W-:-:S13]  /*0fa0*/  ISETP.NE.U32.AND P0, PT, R10, 0x1, PT ;  /* 0x000000010a00780c */ /* 0x000fda0003f05070 */
[----:B------:R-:W-:Y:S05]  /*0fb0*/  @P0 BRA `(.L_x_39) ;  /* 0x00000000008c0947 */ /* 0x000fea0003800000 */
[----:B------:R-:W0:Y:S08]  /*0fc0*/  LDC.64 R2, c[0x0][0x398] ;  /* 0x0000e600ff027b82 */ /* 0x000e300000000a00 */
[----:B------:R-:W1:Y:S01]  /*0fd0*/  LDC.64 R4, c[0x0][0x390] ;  /* 0x0000e400ff047b82 */ /* 0x000e620000000a00 */
[----:B0-----:R-:W-:-:S06]  /*0fe0*/  IMAD.WIDE R2, R9, 0x4, R2 ;  /* 0x0000000409027825 */ /* 0x001fcc00078e0202 */
[----:B------:R-:W2:Y:S01]  /*0ff0*/  LDG.E.CONSTANT R2, desc[UR4][R2.64] ;  /* 0x0000000402027981 */ /* 0x000ea2000c1e9900 */
[----:B-1----:R-:W-:Y:S01]  /*1000*/  IMAD.WIDE R4, R9, 0x4, R4 ;  /* 0x0000000409047825 */ /* 0x002fe200078e0204 */
[----:B--2---:R-:W-:-:S13]  /*1010*/  FSETP.GT.AND P0, PT, R2, RZ, PT ;  /* 0x000000ff0200720b */ /* 0x004fda0003f04000 */
[----:B------:R-:W-:Y:S05]  /*1020*/  @!P0 BRA `(.L_x_39) ;  /* 0x0000000000708947 */ /* 0x000fea0003800000 */
[----:B------:R0:W2:Y:S01]  /*1030*/  LDG.E.CONSTANT R5, desc[UR4][R4.64] ;  /* 0x0000000404057981 */ /* 0x0000a2000c1e9900 */
[----:B------:R-:W-:Y:S01]  /*1040*/  FSETP.GEU.AND P0, PT, R2, 1.175494350822287508e-38, PT ;  /* 0x008000000200780b */ /* 0x000fe20003f0e000 */
[----:B------:R-:W-:-:S12]  /*1050*/  HFMA2 R9, -RZ, RZ, 1.5048828125, 33.21875 ;  /* 0x3e055027ff097431 */ /* 0x000fd800000001ff */
[----:B------:R-:W-:-:S05]  /*1060*/  @!P0 FMUL R2, R2, 8388608 ;  /* 0x4b00000002028820 */ /* 0x000fca0000400000 */
[----:B------:R-:W-:-:S04]  /*1070*/  IADD3 R3, PT, PT, R2, -0x3f2aaaab, RZ ;  /* 0xc0d5555502037810 */ /* 0x000fc80007ffe0ff */
[----:B------:R-:W-:-:S04]  /*1080*/  LOP3.LUT R7, R3, 0xff800000, RZ, 0xc0, !PT ;  /* 0xff80000003077812 */ /* 0x000fc800078ec0ff */
[-C--:B------:R-:W-:Y:S02]  /*1090*/  IADD3 R3, PT, PT, R2, -R7.reuse, RZ ;  /* 0x8000000702037210 */ /* 0x080fe40007ffe0ff */
[----:B0-----:R-:W-:Y:S02]  /*10a0*/  I2FP.F32.S32 R4, R7 ;  /* 0x0000000700047245 */ /* 0x001fe40000201400 */
        /* <DEDUP_REMOVED lines=20> */
.L_x_39:
[----:B------:R-:W-:Y:S05]  /*11f0*/  BSYNC.RECONVERGENT B1 ;  /* 0x0000000000017941 */ /* 0x000fea0003800200 */
.L_x_27:
[----:B------:R-:W0:Y:S02]  /*1200*/  LDC.64 R2, c[0x0][0x388] ;  /* 0x0000e200ff027b82 */ /* 0x000e240000000a00 */
[----:B0-----:R-:W-:-:S05]  /*1210*/  IMAD.WIDE R2, R0, 0x4, R2 ;  /* 0x0000000400027825 */ /* 0x001fca00078e0202 */
[----:B------:R-:W-:Y:S01]  /*1220*/  STG.E desc[UR4][R2.64], R8 ;  /* 0x0000000802007986 */ /* 0x000fe2000c101904 */
[----:B------:R-:W-:Y:S05]  /*1230*/  EXIT ;  /* 0x000000000000794d */ /* 0x000fea0003800000 */
.L_x_46:
        /* <DEDUP_REMOVED lines=12> */
.L_x_88:


//--------------------- .text.ComputeAccuracy     --------------------------
	.section	.text.ComputeAccuracy,"ax",@progbits
	.align	128
        .global         ComputeAccuracy
        .type           ComputeAccuracy,@function
        .size           ComputeAccuracy,(.L_x_89 - ComputeAccuracy)
        .other          ComputeAccuracy,@"STO_CUDA_ENTRY STV_DEFAULT"
ComputeAccuracy:
.text.ComputeAccuracy:
        /* <DEDUP_REMOVED lines=9> */
[----:B------:R-:W1:Y:S01]  /*0090*/  LDCU.64 UR4, c[0x0][0x358] ;  /* 0x00006b00ff0477ac */ /* 0x000e620008000a00 */
[----:B0-----:R-:W-:-:S09]  /*00a0*/  UISETP.NE.AND UP0, UPT, UR6, 0x1, UPT ;  /* 0x000000010600788c */ /* 0x001fd2000bf05270 */
[----:B-1----:R-:W-:Y:S05]  /*00b0*/  BRA.U UP0, `(.L_x_47) ;  /* 0x0000000100307547 */ /* 0x002fea000b800000 */
[----:B------:R-:W0:Y:S08]  /*00c0*/  LDC.64 R2, c[0x0][0x390] ;  /* 0x0000e400ff027b82 */ /* 0x000e300000000a00 */
[----:B------:R-:W1:Y:S08]  /*00d0*/  LDC.64 R4, c[0x0][0x398] ;  /* 0x0000e600ff047b82 */ /* 0x000e700000000a00 */
[----:B------:R-:W2:Y:S01]  /*00e0*/  LDC.64 R6, c[0x0][0x388] ;  /* 0x0000e200ff067b82 */ /* 0x000ea20000000a00 */
[----:B0-----:R-:W-:-:S06]  /*00f0*/  IMAD.WIDE R2, R0, 0x4, R2 ;  /* 0x0000000400027825 */ /* 0x001fcc00078e0202 */
[----:B------:R-:W3:Y:S01]  /*0100*/  LDG.E.CONSTANT R2, desc[UR4][R2.64] ;  /* 0x0000000402027981 */ /* 0x000ee2000c1e9900 */
[----:B-1----:R-:W-:-:S06]  /*0110*/  IMAD.WIDE R4, R0, 0x4, R4 ;  /* 0x0000000400047825 */ /* 0x002fcc00078e0204 */
[----:B------:R-:W3:Y:S01]  /*0120*/  LDG.E.CONSTANT R5, desc[UR4][R4.64] ;  /* 0x0000000404057981 */ /* 0x000ee2000c1e9900 */
[----:B--2---:R-:W-:-:S04]  /*0130*/  IMAD.WIDE R6, R0, 0x4, R6 ;  /* 0x0000000400067825 */ /* 0x004fc800078e0206 */
[----:B---3--:R-:W-:-:S05]  /*0140*/  FADD R8, R2, -R5 ;  /* 0x8000000502087221 */ /* 0x008fca0000000000 */
[----:B------:R-:W-:-:S05]  /*0150*/  FSET.BF.LT.AND R9, |R8|, 0.5, PT ;  /* 0x3f0000000809780a */ /* 0x000fca0003801200 */
[----:B------:R-:W-:Y:S01]  /*0160*/  STG.E desc[UR4][R6.64], R9 ;  /* 0x0000000906007986 */ /* 0x000fe2000c101904 */
[----:B------:R-:W-:Y:S05]  /*0170*/  EXIT ;  /* 0x000000000000794d */ /* 0x000fea0003800000 */
.L_x_47:
[----:B------:R-:W-:Y:S02]  /*0180*/  UISETP.GE.AND UP0, UPT, UR6, 0x1, UPT ;  /* 0x000000010600788c */ /* 0x000fe4000bf06270 */
[----:B------:R-:W-:-:S07]  /*0190*/  IMAD R10, R0, UR6, RZ ;  /* 0x00000006000a7c24 */ /* 0x000fce000f8e02ff */
[----:B------:R-:W-:Y:S05]  /*01a0*/  BRA.U !UP0, `(.L_x_48) ;  /* 0x0000000d08287547 */ /* 0x000fea000b800000 */
[----:B------:R-:W-:Y:S01]  /*01b0*/  VIADD R3, R10, 0x1 ;  /* 0x000000010a037836 */ /* 0x000fe20000000000 */
[----:B------:R-:W-:Y:S01]  /*01c0*/  BSSY.RECONVERGENT B0, `(.L_x_49) ;  /* 0x0000066000007945 */ /* 0x000fe20003800200 */
[----:B------:R-:W-:-:S03]  /*01d0*/  IMAD.MOV.U32 R7, RZ, RZ, R10 ;  /* 0x000000ffff077224 */ /* 0x000fc600078e000a */
[----:B------:R-:W-:-:S04]  /*01e0*/  VIADDMNMX R3, R10, UR6, R3, !PT ;  /* 0x000000060a037c46 */ /* 0x000fc8000f800103 */
[C---:B------:R-:W-:Y:S01]  /*01f0*/  IADD3 R6, PT, PT, -R10.reuse, R3, RZ ;  /* 0x000000030a067210 */ /* 0x040fe20007ffe1ff */
[----:B------:R-:W-:-:S03]  /*0200*/  IMAD.IADD R2, R10, 0x1, -R3 ;  /* 0x000000010a027824 */ /* 0x000fc600078e0a03 */
[----:B------:R-:W-:Y:S02]  /*0210*/  LOP3.LUT R16, R6, 0xf, RZ, 0xc0, !PT ;  /* 0x0000000f06107812 */ /* 0x000fe400078ec0ff */
[----:B------:R-:W-:-:S13]  /*0220*/  ISETP.GT.U32.AND P0, PT, R2, -0x10, PT ;  /* 0xfffffff00200780c */ /* 0x000fda0003f04070 */
[----:B------:R-:W-:Y:S05]  /*0230*/  @P0 BRA `(.L_x_50) ;  /* 0x0000000400780947 */ /* 0x000fea0003800000 */
[----:B------:R-:W-:Y:S01]  /*0240*/  LOP3.LUT R8, R6, 0xfffffff0, RZ, 0xc0, !PT ;  /* 0xfffffff006087812 */ /* 0x000fe200078ec0ff */
[----:B------:R-:W-:Y:S01]  /*0250*/  BSSY.RECONVERGENT B1, `(.L_x_51) ;  /* 0x000005b000017945 */ /* 0x000fe20003800200 */
[----:B------:R-:W-:Y:S02]  /*0260*/  VIADD R7, R10, 0x7 ;  /* 0x000000070a077836 */ /* 0x000fe40000000000 */
[----:B------:R-:W-:-:S07]  /*0270*/  IADD3 R8, PT, PT, -R8, RZ, RZ ;  /* 0x000000ff08087210 */ /* 0x000fce0007ffe1ff */
.L_x_52:
[----:B------:R-:W0:Y:S01]  /*0280*/  LDC.64 R2, c[0x0][0x398] ;  /* 0x0000e600ff027b82 */ /* 0x000e220000000a00 */
[----:B------:R-:W-:Y:S02]  /*0290*/  VIADD R9, R7, 0xfffffff9 ;  /* 0xfffffff907097836 */ /* 0x000fe40000000000 */
[----:B0-----:R-:W-:-:S04]  /*02a0*/  IMAD.WIDE R12, R10, 0x4, R2 ;  /* 0x000000040a0c7825 */ /* 0x001fc800078e0202 */
[----:B------:R-:W-:Y:S02]  /*02b0*/  IMAD.WIDE R4, R9, 0x4, R2 ;  /* 0x0000000409047825 */ /* 0x000fe400078e0202 */
[----:B------:R-:W2:Y:S04]  /*02c0*/  LDG.E.CONSTANT R12, desc[UR4][R12.64] ;  /* 0x000000040c0c7981 */ /* 0x000ea8000c1e9900 */
[----:B------:R-:W2:Y:S04]  /*02d0*/  LDG.E.CONSTANT R11, desc[UR4][R4.64] ;  /* 0x00000004040b7981 */ /* 0x000ea8000c1e9900 */
[----:B------:R-:W3:Y:S04]  /*02e0*/  LDG.E.CONSTANT R14, desc[UR4][R4.64+0x4] ;  /* 0x00000404040e7981 */ /* 0x000ee8000c1e9900 */
[----:B------:R-:W4:Y:S01]  /*02f0*/  LDG.E.CONSTANT R17, desc[UR4][R4.64+0x8] ;  /* 0x0000080404117981 */ /* 0x000f22000c1e9900 */
[----:B--2---:R-:W-:-:S04]  /*0300*/  FSETP.GT.AND P0, PT, R11, R12, PT ;  /* 0x0000000c0b00720b */ /* 0x004fc80003f04000 */
[----:B------:R-:W-:-:S05]  /*0310*/  SEL R9, R9, R10, P0 ;  /* 0x0000000a09097207 */ /* 0x000fca0000000000 */
[----:B------:R-:W-:-:S06]  /*0320*/  IMAD.WIDE R10, R9, 0x4, R2 ;  /* 0x00000004090a7825 */ /* 0x000fcc00078e0202 */
[----:B------:R-:W3:Y:S02]  /*0330*/  LDG.E.CONSTANT R11, desc[UR4][R10.64] ;  /* 0x000000040a0b7981 */ /* 0x000ee4000c1e9900 */
[----:B---3--:R-:W-:-:S13]  /*0340*/  FSETP.GT.AND P0, PT, R14, R11, PT ;  /* 0x0000000b0e00720b */ /* 0x008fda0003f04000 */
[----:B------:R-:W-:-:S04]  /*0350*/  @P0 VIADD R9, R7, 0xfffffffa ;  /* 0xfffffffa07090836 */ /* 0x000fc80000000000 */
[----:B------:R-:W-:-:S06]  /*0360*/  IMAD.WIDE R14, R9, 0x4, R2 ;  /* 0x00000004090e7825 */ /* 0x000fcc00078e0202 */
[----:B------:R-:W4:Y:S02]  /*0370*/  LDG.E.CONSTANT R14, desc[UR4][R14.64] ;  /* 0x000000040e0e7981 */ /* 0x000f24000c1e9900 */
[----:B----4-:R-:W-:Y:S02]  /*0380*/  FSETP.GT.AND P0, PT, R17, R14, PT ;  /* 0x0000000e1100720b */ /* 0x010fe40003f04000 */
[----:B------:R-:W2:Y:S11]  /*0390*/  LDG.E.CONSTANT R17, desc[UR4][R4.64+0xc] ;  /* 0x00000c0404117981 */ /* 0x000eb6000c1e9900 */
[----:B------:R-:W-:-:S05]  /*03a0*/  @P0 IADD3 R9, PT, PT, R7, -0x5, RZ ;  /* 0xfffffffb07090810 */ /* 0x000fca0007ffe0ff */
[----:B------:R-:W-:-:S06]  /*03b0*/  IMAD.WIDE R12, R9, 0x4, R2 ;  /* 0x00000004090c7825 */ /* 0x000fcc00078e0202 */
[----:B------:R-:W2:Y:S02]  /*03c0*/  LDG.E.CONSTANT R12, desc[UR4][R12.64] ;  /* 0x000000040c0c7981 */ /* 0x000ea4000c1e9900 */
[----:B--2---:R-:W-:Y:S02]  /*03d0*/  FSETP.GT.AND P0, PT, R17, R12, PT ;  /* 0x0000000c1100720b */ /* 0x004fe40003f04000 */
[----:B------:R-:W2:Y:S11]  /*03e0*/  LDG.E.CONSTANT R17, desc[UR4][R4.64+0x10] ;  /* 0x0000100404117981 */ /* 0x000eb6000c1e9900 */
[----:B------:R-:W-:-:S04]  /*03f0*/  @P0 VIADD R9, R7, 0xfffffffc ;  /* 0xfffffffc07090836 */ /* 0x000fc80000000000 */
        /* <DEDUP_REMOVED lines=18> */
[----:B------:R-:W2:Y:S02]  /*0520*/  LDG.E.CONSTANT R17, desc[UR4][R4.64+0x20] ;  /* 0x0000200404117981 */ /* 0x000ea4000c1e9900 */
[----:B------:R-:W-:-:S05]  /*0530*/  SEL R9, R7, R9, P0 ;  /* 0x0000000907097207 */ /* 0x000fca0000000000 */
        /* <DEDUP_REMOVED lines=9> */
[----:B------:R-:W-:-:S05]  /*05d0*/  @P0 IADD3 R9, PT, PT, R7, 0x2, RZ ;  /* 0x0000000207090810 */ /* 0x000fca0007ffe0ff */
        /* <DEDUP_REMOVED lines=13> */
[----:B------:R-:W2:Y:S04]  /*06b0*/  LDG.E.CONSTANT R17, desc[UR4][R4.64+0x34] ;  /* 0x0000340404117981 */ /* 0x000ea8000c1e9900 */
[----:B------:R-:W3:Y:S07]  /*06c0*/  LDG.E.CONSTANT R12, desc[UR4][R4.64+0x3c] ;  /* 0x00003c04040c7981 */ /* 0x000eee000c1e9900 */
        /* <DEDUP_REMOVED lines=8> */
[----:B--2---:R-:W-:-:S13]  /*0750*/  FSETP.GT.AND P0, PT, R17, R14, PT ;  /* 0x0000000e1100720b */ /* 0x004fda0003f04000 */
[----:B------:R-:W-:-:S05]  /*0760*/  @P0 IADD3 R9, PT, PT, R7, 0x7, RZ ;  /* 0x0000000707090810 */ /* 0x000fca0007ffe0ff */
[----:B------:R-:W-:-:S06]  /*0770*/  IMAD.WIDE R2, R9, 0x4, R2 ;  /* 0x0000000409027825 */ /* 0x000fcc00078e0202 */
[----:B------:R-:W3:Y:S01]  /*0780*/  LDG.E.CONSTANT R3, desc[UR4][R2.64] ;  /* 0x0000000402037981 */ /* 0x000ee2000c1e9900 */
[----:B------:R-:W-:-:S05]  /*0790*/  VIADD R8, R8, 0x10 ;  /* 0x0000001008087836 */ /* 0x000fca0000000000 */
[----:B------:R-:W-:Y:S02]  /*07a0*/  ISETP.NE.AND P1, PT, R8, RZ, PT ;  /* 0x000000ff0800720c */ /* 0x000fe40003f25270 */
[----:B---3--:R-:W-:-:S13]  /*07b0*/  FSETP.GT.AND P0, PT, R12, R3, PT ;  /* 0x000000030c00720b */ /* 0x008fda0003f04000 */
[C---:B------:R-:W-:Y:S01]  /*07c0*/  @P0 IADD3 R9, PT, PT, R7.reuse, 0x8, RZ ;  /* 0x0000000807090810 */ /* 0x040fe20007ffe0ff */
[----:B------:R-:W-:-:S03]  /*07d0*/  VIADD R7, R7, 0x10 ;  /* 0x0000001007077836 */ /* 0x000fc60000000000 */
[----:B------:R-:W-:Y:S01]  /*07e0*/  MOV R10, R9 ;  /* 0x00000009000a7202 */ /* 0x000fe20000000f00 */
[----:B------:R-:W-:Y:S06]  /*07f0*/  @P1 BRA `(.L_x_52) ;  /* 0xfffffff800a01947 */ /* 0x000fec000383ffff */
[----:B------:R-:W-:Y:S05]  /*0800*/  BSYNC.RECONVERGENT B1 ;  /* 0x0000000000017941 */ /* 0x000fea0003800200 */
.L_x_51:
[----:B------:R-:W-:-:S07]  /*0810*/  VIADD R7, R7, 0xfffffff9 ;  /* 0xfffffff907077836 */ /* 0x000fce0000000000 */
.L_x_50:
[----:B------:R-:W-:Y:S05]  /*0820*/  BSYNC.RECONVERGENT B0 ;  /* 0x0000000000007941 */ /* 0x000fea0003800200 */
.L_x_49:
[----:B------:R-:W-:Y:S01]  /*0830*/  ISETP.NE.AND P0, PT, R16, RZ, PT ;  /* 0x000000ff1000720c */ /* 0x000fe20003f05270 */
[----:B------:R-:W-:-:S12]  /*0840*/  BSSY.RECONVERGENT B0, `(.L_x_48) ;  /* 0x0000060000007945 */ /* 0x000fd80003800200 */
[----:B------:R-:W-:Y:S05]  /*0850*/  @!P0 BRA `(.L_x_53) ;  /* 0x0000000400788947 */ /* 0x000fea0003800000 */
[----:B------:R-:W-:Y:S01]  /*0860*/  ISETP.GE.U32.AND P1, PT, R16, 0x8, PT ;  /* 0x000000081000780c */ /* 0x000fe20003f26070 */
[----:B------:R-:W-:Y:S01]  /*0870*/  BSSY.RECONVERGENT B1, `(.L_x_54) ;  /* 0x0000030000017945 */ /* 0x000fe20003800200 */
[----:B------:R-:W-:-:S04]  /*0880*/  LOP3.LUT R17, R6, 0x7, RZ, 0xc0, !PT ;  /* 0x0000000706117812 */ /* 0x000fc800078ec0ff */
[----:B------:R-:W-:-:S07]  /*0890*/  ISETP.NE.AND P0, PT, R17, RZ, PT ;  /* 0x000000ff1100720c */ /* 0x000fce0003f05270 */
[----:B------:R-:W-:Y:S06]  /*08a0*/  @!P1 BRA `(.L_x_55) ;  /* 0x0000000000b09947 */ /* 0x000fec0003800000 */
[----:B------:R-:W0:Y:S02]  /*08b0*/  LDC.64 R4, c[0x0][0x398] ;  /* 0x0000e600ff047b82 */ /* 0x000e240000000a00 */
[----:B0-----:R-:W-:-:S04]  /*08c0*/  IMAD.WIDE R12, R10, 0x4, R4 ;  /* 0x000000040a0c7825 */ /* 0x001fc800078e0204 */
[C---:B------:R-:W-:Y:S02]  /*08d0*/  IMAD.WIDE R2, R7.reuse, 0x4, R4 ;  /* 0x0000000407027825 */ /* 0x040fe400078e0204 */
[----:B------:R-:W2:Y:S04]  /*08e0*/  LDG.E.CONSTANT R13, desc[UR4][R12.64] ;  /* 0x000000040c0d7981 */ /* 0x000ea8000c1e9900 */
        /* <DEDUP_REMOVED lines=37> */
[C---:B------:R-:W-:Y:S01]  /*0b40*/  @P1 IADD3 R9, PT, PT, R7.reuse, 0x7, RZ ;  /* 0x0000000707091810 */ /* 0x040fe20007ffe0ff */
[----:B------:R-:W-:-:S03]  /*0b50*/  VIADD R7, R7, 0x8 ;  /* 0x0000000807077836 */ /* 0x000fc60000000000 */
[----:B------:R-:W-:-:S07]  /*0b60*/  MOV R10, R9 ;  /* 0x00000009000a7202 */ /* 0x000fce0000000f00 */
.L_x_55:
[----:B------:R-:W-:Y:S05]  /*0b70*/  BSYNC.RECONVERGENT B1 ;  /* 0x0000000000017941 */ /* 0x000fea0003800200 */
.L_x_54:
        /* <DEDUP_REMOVED lines=8> */
[----:B------:R-:W-:Y:S02]  /*0c00*/  IMAD.WIDE R2, R7, 0x4, R4 ;  /* 0x0000000407027825 */ /* 0x000fe400078e0204 */
[----:B------:R-:W2:Y:S04]  /*0c10*/  LDG.E.CONSTANT R8, desc[UR4][R8.64] ;  /* 0x0000000408087981 */ /* 0x000ea8000c1e9900 */
[----:B------:R-:W2:Y:S04]  /*0c20*/  LDG.E.CONSTANT R11, desc[UR4][R2.64] ;  /* 0x00000004020b7981 */ /* 0x000ea8000c1e9900 */
[----:B------:R-:W3:Y:S04]  /*0c30*/  LDG.E.CONSTANT R12, desc[UR4][R2.64+0x4] ;  /* 0x00000404020c7981 */ /* 0x000ee8000c1e9900 */
[----:B------:R-:W4:Y:S01]  /*0c40*/  LDG.E.CONSTANT R14, desc[UR4][R2.64+0x8] ;  /* 0x00000804020e7981 */ /* 0x000f22000c1e9900 */
[----:B--2---:R-:W-:-:S03]  /*0c50*/  FSETP.GT.AND P1, PT, R11, R8, PT ;  /* 0x000000080b00720b */ /* 0x004fc60003f24000 */
[----:B------:R-:W2:Y:S01]  /*0c60*/  LDG.E.CONSTANT R8, desc[UR4][R2.64+0xc] ;  /* 0x00000c0402087981 */ /* 0x000ea2000c1e9900 */
[----:B------:R-:W-:-:S05]  /*0c70*/  SEL R15, R7, R10, P1 ;  /* 0x0000000a070f7207 */ /* 0x000fca0000800000 */
[----:B------:R-:W-:-:S06]  /*0c80*/  IMAD.WIDE R10, R15, 0x4, R4 ;  /* 0x000000040f0a7825 */ /* 0x000fcc00078e0204 */
[----:B------:R-:W3:Y:S02]  /*0c90*/  LDG.E.CONSTANT R11, desc[UR4][R10.64] ;  /* 0x000000040a0b7981 */ /* 0x000ee4000c1e9900 */
[----:B---3--:R-:W-:-:S13]  /*0ca0*/  FSETP.GT.AND P1, PT, R12, R11, PT ;  /* 0x0000000b0c00720b */ /* 0x008fda0003f24000 */
[----:B------:R-:W-:-:S04]  /*0cb0*/  @P1 VIADD R15, R7, 0x1 ;  /* 0x00000001070f1836 */ /* 0x000fc80000000000 */
[----:B------:R-:W-:-:S06]  /*0cc0*/  IMAD.WIDE R12, R15, 0x4, R4 ;  /* 0x000000040f0c7825 */ /* 0x000fcc00078e0204 */
[----:B------:R-:W4:Y:S02]  /*0cd0*/  LDG.E.CONSTANT R13, desc[UR4][R12.64] ;  /* 0x000000040c0d7981 */ /* 0x000f24000c1e9900 */
[----:B----4-:R-:W-:-:S13]  /*0ce0*/  FSETP.GT.AND P1, PT, R14, R13, PT ;  /* 0x0000000d0e00720b */ /* 0x010fda0003f24000 */
[----:B------:R-:W-:-:S05]  /*0cf0*/  @P1 IADD3 R15, PT, PT, R7, 0x2, RZ ;  /* 0x00000002070f1810 */ /* 0x000fca0007ffe0ff */
[----:B------:R-:W-:-:S06]  /*0d00*/  IMAD.WIDE R4, R15, 0x4, R4 ;  /* 0x000000040f047825 */ /* 0x000fcc00078e0204 */
[----:B------:R-:W2:Y:S02]  /*0d10*/  LDG.E.CONSTANT R5, desc[UR4][R4.64] ;  /* 0x0000000404057981 */ /* 0x000ea4000c1e9900 */
[----:B--2---:R-:W-:-:S13]  /*0d20*/  FSETP.GT.AND P1, PT, R8, R5, PT ;  /* 0x000000050800720b */ /* 0x004fda0003f24000 */
[C---:B------:R-:W-:Y:S01]  /*0d30*/  @P1 VIADD R15, R7.reuse, 0x3 ;  /* 0x00000003070f1836 */ /* 0x040fe20000000000 */
[----:B------:R-:W-:-:S03]  /*0d40*/  IADD3 R7, PT, PT, R7, 0x4, RZ ;  /* 0x0000000407077810 */ /* 0x000fc60007ffe0ff */
[----:B------:R-:W-:-:S07]  /*0d50*/  IMAD.MOV.U32 R10, RZ, RZ, R15 ;  /* 0x000000ffff0a7224 */ /* 0x000fce00078e000f */
.L_x_57:
[----:B------:R-:W-:Y:S05]  /*0d60*/  BSYNC.RECONVERGENT B1 ;  /* 0x0000000000017941 */ /* 0x000fea0003800200 */
.L_x_56:
[----:B------:R-:W-:Y:S05]  /*0d70*/  @!P0 BRA `(.L_x_53) ;  /* 0x0000000000308947 */ /* 0x000fea0003800000 */
[----:B------:R-:W0:Y:S01]  /*0d80*/  LDC.64 R4, c[0x0][0x398] ;  /* 0x0000e600ff047b82 */ /* 0x000e220000000a00 */
[----:B------:R-:W-:-:S07]  /*0d90*/  IADD3 R6, PT, PT, -R6, RZ, RZ ;  /* 0x000000ff06067210 */ /* 0x000fce0007ffe1ff */
.L_x_58:
[----:B0-----:R-:W-:-:S04]  /*0da0*/  IMAD.WIDE R2, R7, 0x4, R4 ;  /* 0x0000000407027825 */ /* 0x001fc800078e0204 */
[----:B------:R-:W-:Y:S02]  /*0db0*/  IMAD.WIDE R8, R10, 0x4, R4 ;  /* 0x000000040a087825 */ /* 0x000fe400078e0204 */
[----:B------:R-:W2:Y:S04]  /*0dc0*/  LDG.E.CONSTANT R2, desc[UR4][R2.64] ;  /* 0x0000000402027981 */ /* 0x000ea8000c1e9900 */
[----:B------:R-:W2:Y:S01]  /*0dd0*/  LDG.E.CONSTANT R9, desc[UR4][R8.64] ;  /* 0x0000000408097981 */ /* 0x000ea2000c1e9900 */
[----:B------:R-:W-:-:S05]  /*0de0*/  VIADD R6, R6, 0x1 ;  /* 0x0000000106067836 */ /* 0x000fca0000000000 */
[----:B------:R-:W-:Y:S02]  /*0df0*/  ISETP.NE.AND P1, PT, R6, RZ, PT ;  /* 0x000000ff0600720c */ /* 0x000fe40003f25270 */
[----:B--2---:R-:W-:-:S04]  /*0e00*/  FSETP.GT.AND P0, PT, R2, R9, PT ;  /* 0x000000090200720b */ /* 0x004fc80003f04000 */
[C---:B------:R-:W-:Y:S02]  /*0e10*/  SEL R10, R7.reuse, R10, P0 ;  /* 0x0000000a070a7207 */ /* 0x040fe40000000000 */
[----:B------:R-:W-:-:S05]  /*0e20*/  IADD3 R7, PT, PT, R7, 0x1, RZ ;  /* 0x0000000107077810 */ /* 0x000fca0007ffe0ff */
[----:B------:R-:W-:Y:S05]  /*0e30*/  @P1 BRA `(.L_x_58) ;  /* 0xfffffffc00d81947 */ /* 0x000fea000383ffff */
.L_x_53:
[----:B------:R-:W-:Y:S05]  /*0e40*/  BSYNC.RECONVERGENT B0 ;  /* 0x0000000000007941 */ /* 0x000fea0003800200 */
.L_x_48:
[----:B------:R-:W0:Y:S02]  /*0e50*/  LDC.64 R2, c[0x0][0x390] ;  /* 0x0000e400ff027b82 */ /* 0x000e240000000a00 */
[----:B0-----:R-:W-:-:S06]  /*0e60*/  IMAD.WIDE R10, R10, 0x4, R2 ;  /* 0x000000040a0a7825 */ /* 0x001fcc00078e0202 */
[----:B------:R-:W0:Y:S01]  /*0e70*/  LDC.64 R2, c[0x0][0x388] ;  /* 0x0000e200ff027b82 */ /* 0x000e220000000a00 */
[----:B------:R-:W2:Y:S01]  /*0e80*/  LDG.E.CONSTANT R10, desc[UR4][R10.64] ;  /* 0x000000040a0a7981 */ /* 0x000ea2000c1e9900 */
[----:B0-----:R-:W-:Y:S01]  /*0e90*/  IMAD.WIDE R2, R0, 0x4, R2 ;  /* 0x0000000400027825 */ /* 0x001fe200078e0202 */
[----:B--2---:R-:W-:-:S05]  /*0ea0*/  FSET.BF.GT.AND R5, R10, 0.89999997615814208984, PT ;  /* 0x3f6666660a05780a */ /* 0x004fca0003804000 */
[----:B------:R-:W-:Y:S01]  /*0eb0*/  STG.E desc[UR4][R2.64], R5 ;  /* 0x0000000502007986 */ /* 0x000fe2000c101904 */
[----:B------:R-:W-:Y:S05]  /*0ec0*/  EXIT ;  /* 0x000000000000794d */ /* 0x000fea0003800000 */
.L_x_59:
        /* <DEDUP_REMOVED lines=11> */
.L_x_89:


//--------------------- .text.UpdateSGDOptimizer  --------------------------
	.section	.text.UpdateSGDOptimizer,"ax",@progbits
	.align	128
        .global         UpdateSGDOptimizer
        .type           UpdateSGDOptimizer,@function
        .size           UpdateSGDOptimizer,(.L_x_90 - UpdateSGDOptimizer)
        .other          UpdateSGDOptimizer,@"STO_CUDA_ENTRY STV_DEFAULT"
UpdateSGDOptimizer:
.text.UpdateSGDOptimizer:
        /* <DEDUP_REMOVED lines=8> */
[----:B------:R-:W0:Y:S01]  /*0080*/  LDCU.U8 UR4, c[0x0][0x390] ;  /* 0x00007200ff0477ac */ /* 0x000e220008000000 */
[----:B------:R-:W1:Y:S01]  /*0090*/  LDC.64 R10, c[0x0][0x398] ;  /* 0x0000e600ff0a7b82 */ /* 0x000e620000000a00 */
[----:B------:R-:W2:Y:S01]  /*00a0*/  LDCU UR5, c[0x0][0x370] ;  /* 0x00006e00ff0577ac */ /* 0x000ea20008000800 */
[----:B------:R-:W3:Y:S06]  /*00b0*/  LDCU.64 UR6, c[0x0][0x358] ;  /* 0x00006b00ff0677ac */ /* 0x000eec0008000a00 */
[----:B------:R-:W4:Y:S01]  /*00c0*/  LDC.64 R2, c[0x0][0x398] ;  /* 0x0000e600ff027b82 */ /* 0x000f220000000a00 */
[----:B------:R-:W1:Y:S01]  /*00d0*/  LDCU UR9, c[0x0][0x384] ;  /* 0x00007080ff0977ac */ /* 0x000e620008000800 */
[----:B------:R-:W1:Y:S06]  /*00e0*/  LDCU UR11, c[0x0][0x384] ;  /* 0x00007080ff0b77ac */ /* 0x000e6c0008000800 */
[----:B------:R-:W1:Y:S01]  /*00f0*/  LDC.64 R12, c[0x0][0x3a0] ;  /* 0x0000e800ff0c7b82 */ /* 0x000e620000000a00 */
[----:B0-----:R-:W-:Y:S01]  /*0100*/  UPRMT UR4, UR4, 0x8880, URZ ;  /* 0x0000888004047896 */ /* 0x001fe200080000ff */
[----:B--2---:R-:W-:Y:S01]  /*0110*/  IMAD R0, R0, UR5, RZ ;  /* 0x0000000500007c24 */ /* 0x004fe2000f8e02ff */
[----:B------:R-:W0:Y:S05]  /*0120*/  LDCU UR10, c[0x0][0x388] ;  /* 0x00007100ff0a77ac */ /* 0x000e2a0008000800 */
[----:B------:R-:W2:Y:S01]  /*0130*/  LDC.64 R14, c[0x0][0x3a8] ;  /* 0x0000ea00ff0e7b82 */ /* 0x000ea20000000a00 */
[----:B------:R-:W-:Y:S01]  /*0140*/  UISETP.NE.AND UP0, UPT, UR4, URZ, UPT ;  /* 0x000000ff0400728c */ /* 0x000fe2000bf05270 */
[----:B------:R-:W0:Y:S06]  /*0150*/  LDCU UR12, c[0x0][0x388] ;  /* 0x00007100ff0c77ac */ /* 0x000e2c0008000800 */
[----:B------:R-:W0:Y:S08]  /*0160*/  LDC.64 R4, c[0x0][0x3a0] ;  /* 0x0000e800ff047b82 */ /* 0x000e300000000a00 */
[----:B------:R-:W0:Y:S01]  /*0170*/  LDC.64 R6, c[0x0][0x3a8] ;  /* 0x0000ea00ff067b82 */ /* 0x000e220000000a00 */
[----:B---3--:R-:W-:Y:S05]  /*0180*/  BRA.U !UP0, `(.L_x_60) ;  /* 0x0000000108407547 */ /* 0x008fea000b800000 */
.L_x_61:
[----:B-1--4-:R-:W-:-:S04]  /*0190*/  IMAD.WIDE R2, R9, 0x4, R10 ;  /* 0x0000000409027825 */ /* 0x012fc800078e020a */
[----:B0-23--:R-:W-:Y:S02]  /*01a0*/  IMAD.WIDE R4, R9, 0x4, R14 ;  /* 0x0000000409047825 */ /* 0x00dfe400078e020e */
[----:B------:R-:W2:Y:S04]  /*01b0*/  LDG.E.CONSTANT R2, desc[UR6][R2.64] ;  /* 0x0000000602027981 */ /* 0x000ea8000c1e9900 */
[----:B------:R-:W3:Y:S01]  /*01c0*/  LDG.E R6, desc[UR6][R4.64] ;  /* 0x0000000604067981 */ /* 0x000ee2000c1e1900 */
[----:B--2---:R-:W-:-:S04]  /*01d0*/  FMUL R17, R2, UR9 ;  /* 0x0000000902117c20 */ /* 0x004fc80008400000 */
[----:B---3--:R-:W-:Y:S01]  /*01e0*/  FFMA R8, R6, UR10, -R17 ;  /* 0x0000000a06087c23 */ /* 0x008fe20008000811 */
[----:B------:R-:W-:-:S04]  /*01f0*/  IMAD.WIDE R6, R9, 0x4, R12 ;  /* 0x0000000409067825 */ /* 0x000fc800078e020c */
[----:B------:R3:W-:Y:S04]  /*0200*/  STG.E desc[UR6][R4.64], R8 ;  /* 0x0000000804007986 */ /* 0x0007e8000c101906 */
[----:B------:R-:W2:Y:S01]  /*0210*/  LDG.E R16, desc[UR6][R6.64] ;  /* 0x0000000606107981 */ /* 0x000ea2000c1e1900 */
[----:B------:R-:W-:Y:S01]  /*0220*/  FFMA R17, R8, UR10, -R17 ;  /* 0x0000000a08117c23 */ /* 0x000fe20008000811 */
[----:B------:R-:W-:-:S04]  /*0230*/  IADD3 R9, PT, PT, R0, R9, RZ ;  /* 0x0000000900097210 */ /* 0x000fc80007ffe0ff */
[----:B------:R-:W-:Y:S01]  /*0240*/  ISETP.GE.AND P0, PT, R9, UR8, PT ;  /* 0x0000000809007c0c */ /* 0x000fe2000bf06270 */
[----:B--2---:R-:W-:-:S05]  /*0250*/  FADD R17, R17, R16 ;  /* 0x0000001011117221 */ /* 0x004fca0000000000 */
[----:B------:R3:W-:Y:S07]  /*0260*/  STG.E desc[UR6][R6.64], R17 ;  /* 0x0000001106007986 */ /* 0x0007ee000c101906 */
[----:B------:R-:W-:Y:S05]  /*0270*/  @!P0 BRA `(.L_x_61) ;  /* 0xfffffffc00c48947 */ /* 0x000fea000383ffff */
[----:B------:R-:W-:Y:S05]  /*0280*/  EXIT ;  /* 0x000000000000794d */ /* 0x000fea0003800000 */
.L_x_60:
[----:B-1--4-:R-:W-:-:S04]  /*0290*/  IMAD.WIDE R10, R9, 0x4, R2 ;  /* 0x00000004090a7825 */ /* 0x012fc800078e0202 */
[C---:B0--3--:R-:W-:Y:S02]  /*02a0*/  IMAD.WIDE R12, R9.reuse, 0x4, R6 ;  /* 0x00000004090c7825 */ /* 0x049fe400078e0206 */
[----:B------:R-:W3:Y:S04]  /*02b0*/  LDG.E.CONSTANT R10, desc[UR6][R10.64] ;  /* 0x000000060a0a7981 */ /* 0x000ee8000c1e9900 */
[----:B------:R-:W4:Y:S01]  /*02c0*/  LDG.E R8, desc[UR6][R12.64] ;  /* 0x000000060c087981 */ /* 0x000f22000c1e1900 */
[----:B--2---:R-:W-:-:S04]  /*02d0*/  IMAD.WIDE R14, R9, 0x4, R4 ;  /* 0x00000004090e7825 */ /* 0x004fc800078e0204 */
[----:B---3--:R-:W-:-:S04]  /*02e0*/  FMUL R17, R10, UR11 ;  /* 0x0000000b0a117c20 */ /* 0x008fc80008400000 */
[----:B----4-:R-:W-:-:S05]  /*02f0*/  FFMA R17, R8, UR12, -R17 ;  /* 0x0000000c08117c23 */ /* 0x010fca0008000811 */
[----:B------:R3:W-:Y:S04]  /*0300*/  STG.E desc[UR6][R12.64], R17 ;  /* 0x000000110c007986 */ /* 0x0007e8000c101906 */
[----:B------:R-:W2:Y:S01]  /*0310*/  LDG.E R8, desc[UR6][R14.64] ;  /* 0x000000060e087981 */ /* 0x000ea2000c1e1900 */
[----:B------:R-:W-:-:S04]  /*0320*/  IADD3 R9, PT, PT, R0, R9, RZ ;  /* 0x0000000900097210 */ /* 0x000fc80007ffe0ff */
[----:B------:R-:W-:Y:S01]  /*0330*/  ISETP.GE.AND P0, PT, R9, UR8, PT ;  /* 0x0000000809007c0c */ /* 0x000fe2000bf06270 */
[----:B--2---:R-:W-:-:S05]  /*0340*/  FADD R19, R17, R8 ;  /* 0x0000000811137221 */ /* 0x004fca0000000000 */
[----:B------:R3:W-:Y:S07]  /*0350*/  STG.E desc[UR6][R14.64], R19 ;  /* 0x000000130e007986 */ /* 0x0007ee000c101906 */
[----:B------:R-:W-:Y:S05]  /*0360*/  @!P0 BRA `(.L_x_60) ;  /* 0xfffffffc00c88947 */ /* 0x000fea000383ffff */
[----:B------:R-:W-:Y:S05]  /*0370*/  EXIT ;  /* 0x000000000000794d */ /* 0x000fea0003800000 */
.L_x_62:
        /* <DEDUP_REMOVED lines=16> */
.L_x_90:


//--------------------- .text.UpdateAdamOptimizer --------------------------
	.section	.text.UpdateAdamOptimizer,"ax",@progbits
	.align	128
        .global         UpdateAdamOptimizer
        .type           UpdateAdamOptimizer,@function
        .size           UpdateAdamOptimizer,(.L_x_86 - UpdateAdamOptimizer)
        .other          UpdateAdamOptimizer,@"STO_CUDA_ENTRY STV_DEFAULT"
UpdateAdamOptimizer:
.text.UpdateAdamOptimizer:
        /* <DEDUP_REMOVED lines=8> */
[----:B------:R-:W0:Y:S01]  /*0080*/  LDC R13, c[0x0][0x384] ;  /* 0x0000e100ff0d7b82 */ /* 0x000e220000000800 */
[----:B------:R-:W1:Y:S01]  /*0090*/  LDCU UR4, c[0x0][0x370] ;  /* 0x00006e00ff0477ac */ /* 0x000e620008000800 */
[----:B------:R-:W2:Y:S06]  /*00a0*/  LDCU.64 UR6, c[0x0][0x358] ;  /* 0x00006b00ff0677ac */ /* 0x000eac0008000a00 */
[----:B------:R-:W3:Y:S01]  /*00b0*/  LDC R12, c[0x0][0x388] ;  /* 0x0000e200ff0c7b82 */ /* 0x000ee20000000800 */
[----:B------:R-:W4:Y:S01]  /*00c0*/  LDCU UR9, c[0x0][0x388] ;  /* 0x00007100ff0977ac */ /* 0x000f220008000800 */
[----:B------:R-:W0:Y:S06]  /*00d0*/  LDCU UR5, c[0x0][0x390] ;  /* 0x00007200ff0577ac */ /* 0x000e2c0008000800 */
[----:B------:R-:W2:Y:S01]  /*00e0*/  LDC.64 R4, c[0x0][0x398] ;  /* 0x0000e600ff047b82 */ /* 0x000ea20000000a00 */
[----:B------:R-:W0:Y:S01]  /*00f0*/  LDCU UR8, c[0x0][0x38c] ;  /* 0x00007180ff0877ac */ /* 0x000e220008000800 */
[----:B-1----:R-:W-:Y:S01]  /*0100*/  IMAD R14, R14, UR4, RZ ;  /* 0x000000040e0e7c24 */ /* 0x002fe2000f8e02ff */
[----:B------:R-:W1:Y:S05]  /*0110*/  LDCU.64 UR10, c[0x0][0x380] ;  /* 0x00007000ff0a77ac */ /* 0x000e6a0008000a00 */
[----:B------:R-:W1:Y:S01]  /*0120*/  LDC.64 R6, c[0x0][0x3a8] ;  /* 0x0000ea00ff067b82 */ /* 0x000e620000000a00 */
[----:B0-----:R-:W-:-:S07]  /*0130*/  FADD R13, -R13, 1 ;  /* 0x3f8000000d0d7421 */ /* 0x001fce0000000100 */
[----:B------:R-:W0:Y:S01]  /*0140*/  LDC.64 R8, c[0x0][0x3b0] ;  /* 0x0000ec00ff087b82 */ /* 0x000e220000000a00 */
[----:B---3--:R-:W-:-:S07]  /*0150*/  FADD R12, -R12, 1 ;  /* 0x3f8000000c0c7421 */ /* 0x008fce0000000100 */
[----:B----4-:R-:W3:Y:S02]  /*0160*/  LDC.64 R10, c[0x0][0x3a0] ;  /* 0x0000e800ff0a7b82 */ /* 0x010ee40000000a00 */
.L_x_68:
[----:B-1--4-:R-:W-:-:S04]  /*0170*/  IMAD.WIDE R2, R15, 0x4, R6 ;  /* 0x000000040f027825 */ /* 0x012fc800078e0206 */
[C---:B--2---:R-:W-:Y:S01]  /*0180*/  IMAD.WIDE R20, R15.reuse, 0x4, R4 ;  /* 0x000000040f147825 */ /* 0x044fe200078e0204 */
[----:B------:R-:W2:Y:S05]  /*0190*/  LDG.E R0, desc[UR6][R2.64] ;  /* 0x0000000602007981 */ /* 0x000eaa000c1e1900 */
[----:B------:R-:W4:Y:S01]  /*01a0*/  LDG.E.CONSTANT R20, desc[UR6][R20.64] ;  /* 0x0000000614147981 */ /* 0x000f22000c1e9900 */
[----:B0-----:R-:W-:-:S04]  /*01b0*/  IMAD.WIDE R18, R15, 0x4, R8 ;  /* 0x000000040f127825 */ /* 0x001fc800078e0208 */
[----:B--2---:R-:W-:-:S04]  /*01c0*/  FMUL R0, R0, UR11 ;  /* 0x0000000b00007c20 */ /* 0x004fc80008400000 */
[----:B----4-:R-:W-:-:S05]  /*01d0*/  FFMA R23, R13, R20, R0 ;  /* 0x000000140d177223 */ /* 0x010fca0000000000 */
[----:B------:R0:W-:Y:S04]  /*01e0*/  STG.E desc[UR6][R2.64], R23 ;  /* 0x0000001702007986 */ /* 0x0001e8000c101906 */
[----:B------:R-:W2:Y:S01]  /*01f0*/  LDG.E R0, desc[UR6][R18.64] ;  /* 0x0000000612007981 */ /* 0x000ea2000c1e1900 */
[----:B------:R-:W-:Y:S01]  /*0200*/  FMUL R16, R12, R20 ;  /* 0x000000140c107220 */ /* 0x000fe20000400000 */
[----:B------:R-:W-:Y:S01]  /*0210*/  BSSY.RECONVERGENT B0, `(.L_x_63) ;  /* 0x0000014000007945 */ /* 0x000fe20003800200 */
[----:B--2---:R-:W-:-:S04]  /*0220*/  FMUL R17, R0, UR9 ;  /* 0x0000000900117c20 */ /* 0x004fc80008400000 */
[----:B------:R-:W-:Y:S01]  /*0230*/  FFMA R22, R20, R16, R17 ;  /* 0x0000001014167223 */ /* 0x000fe20000000011 */
[--C-:B------:R-:W-:Y:S02]  /*0240*/  IMAD.MOV.U32 R17, RZ, RZ, R15.reuse ;  /* 0x000000ffff117224 */ /* 0x100fe400078e000f */
[----:B------:R-:W-:Y:S01]  /*0250*/  IMAD.IADD R15, R14, 0x1, R15 ;  /* 0x000000010e0f7824 */ /* 0x000fe200078e020f */
[----:B------:R0:W1:Y:S01]  /*0260*/  MUFU.RSQ R21, R22 ;  /* 0x0000001600157308 */ /* 0x0000620000001400 */
[----:B------:R0:W-:Y:S01]  /*0270*/  STG.E desc[UR6][R18.64], R22 ;  /* 0x0000001612007986 */ /* 0x0001e2000c101906 */
[----:B------:R-:W-:Y:S02]  /*0280*/  IADD3 R0, PT, PT, R22, -0xd000000, RZ ;  /* 0xf300000016007810 */ /* 0x000fe40007ffe0ff */
[----:B------:R-:W-:Y:S02]  /*0290*/  ISETP.GE.AND P2, PT, R15, UR10, PT ;  /* 0x0000000a0f007c0c */ /* 0x000fe4000bf46270 */
[----:B------:R-:W-:Y:S01]  /*02a0*/  ISETP.GT.U32.AND P0, PT, R0, 0x727fffff, PT ;  /* 0x727fffff0000780c */ /* 0x000fe20003f04070 */
[----:B------:R-:W-:-:S12]  /*02b0*/  FMUL R0, R23, UR5 ;  /* 0x0000000517007c20 */ /* 0x000fd80008400000 */
[----:B01----:R-:W-:Y:S05]  /*02c0*/  @!P0 BRA `(.L_x_64) ;  /* 0x0000000000108947 */ /* 0x003fea0003800000 */
[----:B------:R-:W-:-:S07]  /*02d0*/  MOV R21, 0x2f0 ;  /* 0x000002f000157802 */ /* 0x000fce0000000f00 */
[----:B---3--:R-:W-:Y:S05]  /*02e0*/  CALL.REL.NOINC `($__internal_1_$__cuda_sm20_sqrt_rn_f32_slowpath) ;  /* 0x00000000006c7944 */ /* 0x008fea0003c00000 */
[----:B------:R-:W-:Y:S01]  /*02f0*/  IMAD.MOV.U32 R3, RZ, RZ, R16 ;  /* 0x000000ffff037224 */ /* 0x000fe200078e0010 */
[----:B------:R-:W-:Y:S06]  /*0300*/  BRA `(.L_x_65) ;  /* 0x0000000000107947 */ /* 0x000fec0003800000 */
.L_x_64:
[----:B------:R-:W-:Y:S01]  /*0310*/  FMUL.FTZ R3, R22, R21 ;  /* 0x0000001516037220 */ /* 0x000fe20000410000 */
[----:B------:R-:W-:-:S03]  /*0320*/  FMUL.FTZ R16, R21, 0.5 ;  /* 0x3f00000015107820 */ /* 0x000fc60000410000 */
[----:B------:R-:W-:-:S04]  /*0330*/  FFMA R2, -R3, R3, R22 ;  /* 0x0000000303027223 */ /* 0x000fc80000000116 */
[----:B------:R-:W-:-:S07]  /*0340*/  FFMA R3, R2, R16, R3 ;  /* 0x0000001002037223 */ /* 0x000fce0000000003 */
.L_x_65:
[----:B------:R-:W-:Y:S05]  /*0350*/  BSYNC.RECONVERGENT B0 ;  /* 0x0000000000007941 */ /* 0x000fea0003800200 */
.L_x_63:
[----:B------:R-:W-:Y:S01]  /*0360*/  FADD R3, R3, UR8 ;  /* 0x0000000803037e21 */ /* 0x000fe20008000000 */
[----:B------:R-:W-:Y:S03]  /*0370*/  BSSY.RECONVERGENT B0, `(.L_x_66) ;  /* 0x000000c000007945 */ /* 0x000fe60003800200 */
[----:B------:R-:W0:Y:S08]  /*0380*/  MUFU.RCP R2, R3 ;  /* 0x0000000300027308 */ /* 0x000e300000001000 */
[----:B------:R-:W1:Y:S01]  /*0390*/  FCHK P0, R0, R3 ;  /* 0x0000000300007302 */ /* 0x000e620000000000 */
[----:B0-----:R-:W-:-:S04]  /*03a0*/  FFMA R19, -R3, R2, 1 ;  /* 0x3f80000003137423 */ /* 0x001fc80000000102 */
[----:B------:R-:W-:-:S04]  /*03b0*/  FFMA R19, R2, R19, R2 ;  /* 0x0000001302137223 */ /* 0x000fc80000000002 */
[----:B------:R-:W-:-:S04]  /*03c0*/  FFMA R2, R0, R19, RZ ;  /* 0x0000001300027223 */ /* 0x000fc800000000ff */
[----:B------:R-:W-:-:S04]  /*03d0*/  FFMA R16, -R3, R2, R0 ;  /* 0x0000000203107223 */ /* 0x000fc80000000100 */
[----:B------:R-:W-:Y:S01]  /*03e0*/  FFMA R16, R19, R16, R2 ;  /* 0x0000001013107223 */ /* 0x000fe20000000002 */
[----:B-1----:R-:W-:Y:S06]  /*03f0*/  @!P0 BRA `(.L_x_67) ;  /* 0x00000000000c8947 */ /* 0x002fec0003800000 */
[----:B------:R-:W-:-:S07]  /*0400*/  MOV R2, 0x420 ;  /* 0x0000042000027802 */ /* 0x000fce0000000f00 */
[----:B---3--:R-:W-:Y:S05]  /*0410*/  CALL.REL.NOINC `($__internal_2_$__cuda_sm3x_div_rn_noftz_f32_slowpath) ;  /* 0x0000000000807944 */ /* 0x008fea0003c00000 */
[----:B------:R-:W-:-:S07]  /*0420*/  IMAD.MOV.U32 R16, RZ, RZ, R0 ;  /* 0x000000ffff107224 */ /* 0x000fce00078e0000 */
.L_x_67:
[----:B------:R-:W-:Y:S05]  /*0430*/  BSYNC.RECONVERGENT B0 ;  /* 0x0000000000007941 */ /* 0x000fea0003800200 */
.L_x_66:
[----:B---3--:R-:W-:-:S05]  /*0440*/  IMAD.WIDE R2, R17, 0x4, R10 ;  /* 0x0000000411027825 */ /* 0x008fca00078e020a */
[----:B------:R-:W2:Y:S02]  /*0450*/  LDG.E R17, desc[UR6][R2.64] ;  /* 0x0000000602117981 */ /* 0x000ea4000c1e1900 */
[----:B--2---:R-:W-:-:S05]  /*0460*/  FADD R17, R17, -R16 ;  /* 0x8000001011117221 */ /* 0x004fca0000000000 */
[----:B------:R4:W-:Y:S01]  /*0470*/  STG.E desc[UR6][R2.64], R17 ;  /* 0x0000001102007986 */ /* 0x0009e2000c101906 */
[----:B------:R-:W-:Y:S05]  /*0480*/  @!P2 BRA `(.L_x_68) ;  /* 0xfffffffc0038a947 */ /* 0x000fea000383ffff */
[----:B------:R-:W-:Y:S05]  /*0490*/  EXIT ;  /* 0x000000000000794d */ /* 0x000fea0003800000 */
        .weak           $__internal_1_$__cuda_sm20_sqrt_rn_f32_slowpath
        .type           $__internal_1_$__cuda_sm20_sqrt_rn_f32_slowpath,@function
        .size           $__internal_1_$__cuda_sm20_sqrt_rn_f32_slowpath,($__internal_2_$__cuda_sm3x_div_rn_noftz_f32_slowpath - $__internal_1_$__cuda_sm20_sqrt_rn_f32_slowpath)
$__internal_1_$__cuda_sm20_sqrt_rn_f32_slowpath:
[----:B------:R-:W-:-:S13]  /*04a0*/  LOP3.LUT P0, RZ, R22, 0x7fffffff, RZ, 0xc0, !PT ;  /* 0x7fffffff16ff7812 */ /* 0x000fda000780c0ff */
[----:B------:R-:W-:Y:S01]  /*04b0*/  @!P0 MOV R3, R22 ;  /* 0x0000001600038202 */ /* 0x000fe20000000f00 */
[----:B------:R-:W-:Y:S06]  /*04c0*/  @!P0 BRA `(.L_x_69) ;  /* 0x0000000000448947 */ /* 0x000fec0003800000 */
[----:B------:R-:W-:Y:S01]  /*04d0*/  FSETP.GEU.FTZ.AND P0, PT, R22, RZ, PT ;  /* 0x000000ff1600720b */ /* 0x000fe20003f1e000 */
[----:B------:R-:W-:-:S12]  /*04e0*/  IMAD.MOV.U32 R2, RZ, RZ, R22 ;  /* 0x000000ffff027224 */ /* 0x000fd800078e0016 */
[----:B------:R-:W-:Y:S01]  /*04f0*/  @!P0 IMAD.MOV.U32 R3, RZ, RZ, 0x7fffffff ;  /* 0x7fffffffff038424 */ /* 0x000fe200078e00ff */
[----:B------:R-:W-:Y:S06]  /*0500*/  @!P0 BRA `(.L_x_69) ;  /* 0x0000000000348947 */ /* 0x000fec0003800000 */
[----:B------:R-:W-:-:S13]  /*0510*/  FSETP.GTU.FTZ.AND P0, PT, |R2|, +INF , PT ;  /* 0x7f8000000200780b */ /* 0x000fda0003f1c200 */
[----:B------:R-:W-:Y:S01]  /*0520*/  @P0 FADD.FTZ R3, R2, 1 ;  /* 0x3f80000002030421 */ /* 0x000fe20000010000 */
[----:B------:R-:W-:Y:S06]  /*0530*/  @P0 BRA `(.L_x_69) ;  /* 0x0000000000280947 */ /* 0x000fec0003800000 */
[----:B------:R-:W-:-:S13]  /*0540*/  FSETP.NEU.FTZ.AND P0, PT, |R2|, +INF , PT ;  /* 0x7f8000000200780b */ /* 0x000fda0003f1d200 */
[----:B------:R-:W-:-:S04]  /*0550*/  @P0 FFMA R16, R2, 1.84467440737095516160e+19, RZ ;  /* 0x5f80000002100823 */ /* 0x000fc800000000ff */
[----:B------:R-:W0:Y:S02]  /*0560*/  @P0 MUFU.RSQ R3, R16 ;  /* 0x0000001000030308 */ /* 0x000e240000001400 */
[----:B0-----:R-:W-:Y:S01]  /*0570*/  @P0 FMUL.FTZ R19, R16, R3 ;  /* 0x0000000310130220 */ /* 0x001fe20000410000 */
[----:B------:R-:W-:Y:S01]  /*0580*/  @P0 FMUL.FTZ R20, R3, 0.5 ;  /* 0x3f00000003140820 */ /* 0x000fe20000410000 */
[----:B------:R-:W-:Y:S02]  /*0590*/  @!P0 MOV R3, R2 ;  /* 0x0000000200038202 */ /* 0x000fe40000000f00 */
[----:B------:R-:W-:-:S04]  /*05a0*/  @P0 FADD.FTZ R18, -R19, -RZ ;  /* 0x800000ff13120221 */ /* 0x000fc80000010100 */
[----:B------:R-:W-:-:S04]  /*05b0*/  @P0 FFMA R18, R19, R18, R16 ;  /* 0x0000001213120223 */ /* 0x000fc80000000010 */
[----:B------:R-:W-:-:S04]  /*05c0*/  @P0 FFMA R18, R18, R20, R19 ;  /* 0x0000001412120223 */ /* 0x000fc80000000013 */
[----:B------:R-:W-:-:S07]  /*05d0*/  @P0 FMUL.FTZ R3, R18, 2.3283064365386962891e-10 ;  /* 0x2f80000012030820 */ /* 0x000fce0000410000 */
.L_x_69:
[----:B------:R-:W-:Y:S02]  /*05e0*/  IMAD.MOV.U32 R16, RZ, RZ, R3 ;  /* 0x000000ffff107224 */ /* 0x000fe400078e0003 */
[----:B------:R-:W-:Y:S02]  /*05f0*/  HFMA2 R3, -RZ, RZ, 0, 0 ;  /* 0x00000000ff037431 */ /* 0x000fe400000001ff */
[----:B------:R-:W-:-:S04]  /*0600*/  IMAD.MOV.U32 R2, RZ, RZ, R21 ;  /* 0x000000ffff027224 */ /* 0x000fc800078e0015 */
[----:B------:R-:W-:Y:S05]  /*0610*/  RET.REL.NODEC R2 `(UpdateAdamOptimizer) ;  /* 0xfffffff802787950 */ /* 0x000fea0003c3ffff */
        .weak           $__internal_2_$__cuda_sm3x_div_rn_noftz_f32_slowpath
        .type           $__internal_2_$__cuda_sm3x_div_rn_noftz_f32_slowpath,@function
        .size           $__internal_2_$__cuda_sm3x_div_rn_noftz_f32_slowpath,(.L_x_86 - $__internal_2_$__cuda_sm3x_div_rn_noftz_f32_slowpath)
$__internal_2_$__cuda_sm3x_div_rn_noftz_f32_slowpath:
[--C-:B------:R-:W-:Y:S01]  /*0620*/  SHF.R.U32.HI R16, RZ, 0x17, R3.reuse ;  /* 0x00000017ff107819 */ /* 0x100fe20000011603 */
[----:B------:R-:W-:Y:S01]  /*0630*/  BSSY.RECONVERGENT B1, `(.L_x_70) ;  /* 0x0000064000017945 */ /* 0x000fe20003800200 */
[----:B------:R-:W-:Y:S01]  /*0640*/  SHF.R.U32.HI R18, RZ, 0x17, R0 ;  /* 0x00000017ff127819 */ /* 0x000fe20000011600 */
[----:B------:R-:W-:Y:S01]  /*0650*/  IMAD.MOV.U32 R20, RZ, RZ, R3 ;  /* 0x000000ffff147224 */ /* 0x000fe200078e0003 */
[----:B------:R-:W-:Y:S02]  /*0660*/  LOP3.LUT R16, R16, 0xff, RZ, 0xc0, !PT ;  /* 0x000000ff10107812 */ /* 0x000fe400078ec0ff */
[----:B------:R-:W-:Y:S02]  /*0670*/  LOP3.LUT R21, R18, 0xff, RZ, 0xc0, !PT ;  /* 0x000000ff12157812 */ /* 0x000fe400078ec0ff */
[----:B------:R-:W-:Y:S01]  /*0680*/  MOV R19, R0 ;  /* 0x0000000000137202 */ /* 0x000fe20000000f00 */
[----:B------:R-:W-:Y:S02]  /*0690*/  VIADD R23, R16, 0xffffffff ;  /* 0xffffffff10177836 */ /* 0x000fe40000000000 */
[----:B------:R-:W-:-:S03]  /*06a0*/  VIADD R22, R21, 0xffffffff ;  /* 0xffffffff15167836 */ /* 0x000fc60000000000 */
[----:B------:R-:W-:-:S04]  /*06b0*/  ISETP.GT.U32.AND P0, PT, R23, 0xfd, PT ;  /* 0x000000fd1700780c */ /* 0x000fc80003f04070 */
[----:B------:R-:W-:-:S13]  /*06c0*/  ISETP.GT.U32.OR P0, PT, R22, 0xfd, P0 ;  /* 0x000000fd1600780c */ /* 0x000fda0000704470 */
[----:B------:R-:W-:Y:S01]  /*06d0*/  @!P0 IMAD.MOV.U32 R18, RZ, RZ, RZ ;  /* 0x000000ffff128224 */ /* 0x000fe200078e00ff */
        /* <DEDUP_REMOVED lines=24> */
.L_x_71:
[----:B------:R-:W-:Y:S01]  /*0860*/  LEA R3, R16, 0xc0800000, 0x17 ;  /* 0xc080000010037811 */ /* 0x000fe200078eb8ff */
[----:B------:R-:W-:Y:S01]  /*0870*/  BSSY.RECONVERGENT B2, `(.L_x_76) ;  /* 0x0000036000027945 */ /* 0x000fe20003800200 */
[----:B------:R-:W-:-:S03]  /*0880*/  IADD3 R21, PT, PT, R21, -0x7f, RZ ;  /* 0xffffff8115157810 */ /* 0x000fc60007ffe0ff */
[----:B------:R-:W-:Y:S02]  /*0890*/  IMAD.IADD R22, R20, 0x1, -R3 ;  /* 0x0000000114167824 */ /* 0x000fe400078e0a03 */
[C---:B------:R-:W-:Y:S01]  /*08a0*/  IMAD R0, R21.reuse, -0x800000, R19 ;  /* 0xff80000015007824 */ /* 0x040fe200078e0213 */
[----:B------:R-:W-:Y:S01]  /*08b0*/  IADD3 R21, PT, PT, R21, 0x7f, -R16 ;  /* 0x0000007f15157810 */ /* 0x000fe20007ffe810 */
[----:B------:R-:W0:Y:S01]  /*08c0*/  MUFU.RCP R3, R22 ;  /* 0x0000001600037308 */ /* 0x000e220000001000 */
[----:B------:R-:W-:-:S03]  /*08d0*/  FADD.FTZ R23, -R22, -RZ ;  /* 0x800000ff16177221 */ /* 0x000fc60000010100 */
        /* <DEDUP_REMOVED lines=10> */
[----:B------:R-:W-:-:S05]  /*0980*/  IADD3 R22, PT, PT, R16, R21, RZ ;  /* 0x0000001510167210 */ /* 0x000fca0007ffe0ff */
[----:B------:R-:W-:-:S05]  /*0990*/  VIADD R16, R22, 0xffffffff ;  /* 0xffffffff16107836 */ /* 0x000fca0000000000 */
        /* <DEDUP_REMOVED lines=9> */
[CCC-:B------:R-:W-:Y:S01]  /*0a30*/  FFMA.RZ R16, R3.reuse, R19.reuse, R20.reuse ;  /* 0x0000001303107223 */ /* 0x1c0fe2000000c014 */
[C---:B------:R-:W-:Y:S02]  /*0a40*/  ISETP.NE.AND P3, PT, R22.reuse, RZ, PT ;  /* 0x000000ff1600720c */ /* 0x040fe40003f65270 */
[----:B------:R-:W-:Y:S02]  /*0a50*/  ISETP.NE.AND P1, PT, R22, RZ, PT ;  /* 0x000000ff1600720c */ /* 0x000fe40003f25270 */
[----:B------:R-:W-:Y:S01]  /*0a60*/  LOP3.LUT R18, R16, 0x7fffff, RZ, 0xc0, !PT ;  /* 0x007fffff10127812 */ /* 0x000fe200078ec0ff */
[CCC-:B------:R-:W-:Y:S01]  /*0a70*/  FFMA.RP R16, R3.reuse, R19.reuse, R20.reuse ;  /* 0x0000001303107223 */ /* 0x1c0fe20000008014 */
[----:B------:R-:W-:Y:S01]  /*0a80*/  FFMA.RM R3, R3, R19, R20 ;  /* 0x0000001303037223 */ /* 0x000fe20000004014 */
[----:B------:R-:W-:Y:S01]  /*0a90*/  IADD3 R19, PT, PT, R22, 0x20, RZ ;  /* 0x0000002016137810 */ /* 0x000fe20007ffe0ff */
[----:B------:R-:W-:Y:S01]  /*0aa0*/  IMAD.MOV R20, RZ, RZ, -R22 ;  /* 0x000000ffff147224 */ /* 0x000fe200078e0a16 */
[----:B------:R-:W-:-:S02]  /*0ab0*/  LOP3.LUT R18, R18, 0x800000, RZ, 0xfc, !PT ;  /* 0x0080000012127812 */ /* 0x000fc400078efcff */
[----:B------:R-:W-:Y:S02]  /*0ac0*/  FSETP.NEU.FTZ.AND P0, PT, R16, R3, PT ;  /* 0x000000031000720b */ /* 0x000fe40003f1d000 */
[----:B------:R-:W-:Y:S02]  /*0ad0*/  SHF.L.U32 R19, R18, R19, RZ ;  /* 0x0000001312137219 */ /* 0x000fe400000006ff */
        /* <DEDUP_REMOVED lines=11> */
.L_x_78:
[----:B------:R-:W-:-:S04]  /*0b90*/  LOP3.LUT R0, R0, 0x80000000, RZ, 0xc0, !PT ;  /* 0x8000000000007812 */ /* 0x000fc800078ec0ff */
[----:B------:R-:W-:Y:S01]  /*0ba0*/  LOP3.LUT R0, R0, 0x7f800000, RZ, 0xfc, !PT ;  /* 0x7f80000000007812 */ /* 0x000fe200078efcff */
[----:B------:R-:W-:Y:S06]  /*0bb0*/  BRA `(.L_x_79) ;  /* 0x0000000000047947 */ /* 0x000fec0003800000 */
.L_x_77:
[----:B------:R-:W-:-:S07]  /*0bc0*/  IMAD R0, R21, 0x800000, R0 ;  /* 0x0080000015007824 */ /* 0x000fce00078e0200 */
.L_x_79:
[----:B------:R-:W-:Y:S05]  /*0bd0*/  BSYNC.RECONVERGENT B2 ;  /* 0x0000000000027941 */ /* 0x000fea0003800200 */
.L_x_76:
[----:B------:R-:W-:Y:S05]  /*0be0*/  BRA `(.L_x_80) ;  /* 0x0000000000207947 */ /* 0x000fea0003800000 */
.L_x_75:
[----:B------:R-:W-:-:S04]  /*0bf0*/  LOP3.LUT R0, R20, 0x80000000, R19, 0x48, !PT ;  /* 0x8000000014007812 */ /* 0x000fc800078e4813 */
[----:B------:R-:W-:Y:S01]  /*0c00*/  LOP3.LUT R0, R0, 0x7f800000, RZ, 0xfc, !PT ;  /* 0x7f80000000007812 */ /* 0x000fe200078efcff */
[----:B------:R-:W-:Y:S06]  /*0c10*/  BRA `(.L_x_80) ;  /* 0x0000000000147947 */ /* 0x000fec0003800000 */
.L_x_74:
[----:B------:R-:W-:Y:S01]  /*0c20*/  LOP3.LUT R0, R20, 0x80000000, R19, 0x48, !PT ;  /* 0x8000000014007812 */ /* 0x000fe200078e4813 */
[----:B------:R-:W-:Y:S06]  /*0c30*/  BRA `(.L_x_80) ;  /* 0x00000000000c7947 */ /* 0x000fec0003800000 */
.L_x_73:
[----:B------:R-:W0:Y:S01]  /*0c40*/  MUFU.RSQ R0, -QNAN ;  /* 0xffc0000000007908 */ /* 0x000e220000001400 */
[----:B------:R-:W-:Y:S05]  /*0c50*/  BRA `(.L_x_80) ;  /* 0x0000000000047947 */ /* 0x000fea0003800000 */
.L_x_72:
[----:B------:R-:W-:-:S07]  /*0c60*/  FADD.FTZ R0, R0, R3 ;  /* 0x0000000300007221 */ /* 0x000fce0000010000 */
.L_x_80:
[----:B------:R-:W-:Y:S05]  /*0c70*/  BSYNC.RECONVERGENT B1 ;  /* 0x0000000000017941 */ /* 0x000fea0003800200 */
.L_x_70:
[----:B------:R-:W-:-:S04]  /*0c80*/  HFMA2 R3, -RZ, RZ, 0, 0 ;  /* 0x00000000ff037431 */ /* 0x000fc800000001ff */
[----:B0-----:R-:W-:Y:S05]  /*0c90*/  RET.REL.NODEC R2 `(UpdateAdamOptimizer) ;  /* 0xfffffff002d87950 */ /* 0x001fea0003c3ffff */
.L_x_81:
        /* <DEDUP_REMOVED lines=14> */
.L_x_86:


//--------------------- .text.Sum                 --------------------------
	.section	.text.Sum,"ax",@progbits
	.align	128
        .global         Sum
        .type           Sum,@function
        .size           Sum,(.L_x_92 - Sum)
        .other          Sum,@"STO_CUDA_ENTRY STV_DEFAULT"
Sum:
.text.Sum:
        /* <DEDUP_REMOVED lines=8> */
[----:B------:R-:W0:Y:S01]  /*0080*/  LDC.64 R8, c[0x0][0x388] ;  /* 0x0000e200ff087b82 */ /* 0x000e220000000a00 */
[----:B------:R-:W1:Y:S01]  /*0090*/  LDCU UR4, c[0x0][0x370] ;  /* 0x00006e00ff0477ac */ /* 0x000e620008000800 */
[----:B------:R-:W2:Y:S06]  /*00a0*/  LDCU.64 UR6, c[0x0][0x358] ;  /* 0x00006b00ff0677ac */ /* 0x000eac0008000a00 */
[----:B------:R-:W3:Y:S08]  /*00b0*/  LDC.64 R10, c[0x0][0x390] ;  /* 0x0000e400ff0a7b82 */ /* 0x000ef00000000a00 */
[----:B------:R-:W4:Y:S01]  /*00c0*/  LDC.64 R12, c[0x0][0x398] ;  /* 0x0000e600ff0c7b82 */ /* 0x000f220000000a00 */
[----:B-1----:R-:W-:-:S07]  /*00d0*/  IMAD R15, R15, UR4, RZ ;  /* 0x000000040f0f7c24 */ /* 0x002fce000f8e02ff */
.L_x_82:
[----:B0-----:R-:W-:-:S04]  /*00e0*/  IMAD.WIDE R2, R0, 0x4, R8 ;  /* 0x0000000400027825 */ /* 0x001fc800078e0208 */
[C---:B---3--:R-:W-:Y:S02]  /*00f0*/  IMAD.WIDE R4, R0.reuse, 0x4, R10 ;  /* 0x0000000400047825 */ /* 0x048fe400078e020a */
[----:B--2---:R-:W2:Y:S04]  /*0100*/  LDG.E.CONSTANT R2, desc[UR6][R2.64] ;  /* 0x0000000602027981 */ /* 0x004ea8000c1e9900 */
[----:B------:R-:W2:Y:S01]  /*0110*/  LDG.E.CONSTANT R5, desc[UR6][R4.64] ;  /* 0x0000000604057981 */ /* 0x000ea2000c1e9900 */
[----:B-1--4-:R-:W-:Y:S01]  /*0120*/  IMAD.WIDE R6, R0, 0x4, R12 ;  /* 0x0000000400067825 */ /* 0x012fe200078e020c */
[----:B------:R-:W-:-:S04]  /*0130*/  IADD3 R0, PT, PT, R15, R0, RZ ;  /* 0x000000000f007210 */ /* 0x000fc80007ffe0ff */
[----:B------:R-:W-:Y:S01]  /*0140*/  ISETP.GE.AND P0, PT, R0, UR5, PT ;  /* 0x0000000500007c0c */ /* 0x000fe2000bf06270 */
[----:B--2---:R-:W-:-:S05]  /*0150*/  FADD R17, R2, R5 ;  /* 0x0000000502117221 */ /* 0x004fca0000000000 */
[----:B------:R1:W-:Y:S07]  /*0160*/  STG.E desc[UR6][R6.64], R17 ;  /* 0x0000001106007986 */ /* 0x0003ee000c101906 */
[----:B------:R-:W-:Y:S05]  /*0170*/  @!P0 BRA `(.L_x_82) ;  /* 0xfffffffc00d88947 */ /* 0x000fea000383ffff */
[----:B------:R-:W-:Y:S05]  /*0180*/  EXIT ;  /* 0x000000000000794d */ /* 0x000fea0003800000 */
.L_x_83:
        /* <DEDUP_REMOVED lines=15> */
.L_x_92:


//--------------------- .nv.shared.reserved.0     --------------------------
	.section	.nv.shared.reserved.0,"aw",@nobits
	.weak		__nv_reservedSMEM_offset_0_alias
	.size		__nv_reservedSMEM_offset_0_alias, 0, 64
	.other		__nv_reservedSMEM_offset_0_alias,@"STO_CUDA_RESERVED_SHARED STV_DEFAULT"
__nv_reservedSMEM_offset_0_alias:
	.zero		0
	.zero		64


//--------------------- .nv.constant0.ComputeBinaryCrossentropyLoss --------------------------
	.section	.nv.constant0.ComputeBinaryCrossentropyLoss,"a",@progbits
	.sectionflags	@""
	.align	4
.nv.constant0.ComputeBinaryCrossentropyLoss:
	.zero		928


//--------------------- .nv.constant0.ComputeCategoricalCrossentropyLoss --------------------------
	.section	.nv.constant0.ComputeCategoricalCrossentropyLoss,"a",@progbits
	.sectionflags	@""
	.align	4
.nv.constant0.ComputeCategoricalCrossentropyLoss:
	.zero		928


//--------------------- .nv.constant0.ComputeAccuracy --------------------------
	.section	.nv.constant0.ComputeAccuracy,"a",@progbits
	.sectionflags	@""
	.align	4
.nv.constant0.ComputeAccuracy:
	.zero		928


//--------------------- .nv.constant0.UpdateSGDOptimizer --------------------------
	.section	.nv.constant0.UpdateSGDOptimizer,"a",@progbits
	.sectionflags	@""
	.align	4
.nv.constant0.UpdateSGDOptimizer:
	.zero		944


//--------------------- .nv.constant0.UpdateAdamOptimizer --------------------------
	.section	.nv.constant0.UpdateAdamOptimizer,"a",@progbits
	.sectionflags	@""
	.align	4
.nv.constant0.UpdateAdamOptimizer:
	.zero		952


//--------------------- .nv.constant0.Sum         --------------------------
	.section	.nv.constant0.Sum,"a",@progbits
	.sectionflags	@""
	.align	4
.nv.constant0.Sum:
	.zero		928


//--------------------- SYMBOLS --------------------------

	.type		.nv.reservedSmem.offset0,@object
	.size		.nv.reservedSmem.offset0,0x4
